	.target	sm_100a

	.elftype	@"ET_EXEC"


//--------------------- .note.nv.tkinfo           --------------------------
	.section	.note.nv.tkinfo,"",@"SHT_NOTE"
	.sectionflags	@"SHF_NOTE_NV_TKINFO"
	.tkinfo
        /*0018*/ 	.word	0x00000002
        /*0030*/ 	.string	""
        /*0030*/ 	.string	"ptxas"
        /*0030*/ 	.string	"Cuda compilation tools, release 13.0, V13.0.88"
        /*0030*/ 	.string	"Build cuda_13.0.r13.0/compiler.36424714_0"
        /*0030*/ 	.string	"-arch sm_100a -m 64 "



//--------------------- .note.nv.cuinfo           --------------------------
	.section	.note.nv.cuinfo,"",@"SHT_NOTE"
	.sectionflags	@"SHF_NOTE_NV_CUINFO"
        /*0018*/ 	.short	0x0002
        /*001a*/ 	.short	0x0064
        /*001c*/ 	.short	0x0082
	.zero		2


//--------------------- .nv.info                  --------------------------
	.section	.nv.info,"",@"SHT_CUDA_INFO"
	.align	4


	//----- nvinfo : EIATTR_REGCOUNT
	.align		4
        /*0000*/ 	.byte	0x04, 0x2f
        /*0002*/ 	.short	(.L_19 - .L_18)
	.align		4
.L_18:
        /*0004*/ 	.word	index@(_ZN7cutlass13device_kernelINS_4conv6kernel13ConvUniversalINS1_16ConvProblemShapeILNS1_8OperatorE1ELi3EEENS1_10collective14CollectiveConvINS1_47MainloopSm100TmaUmmaWarpSpecializedImplicitGemmILS5_1ELi13ELi3ELi1ELi2EN4cute5tupleIJNSA_1CILi2EEENSC_ILi1EEESE_EEEEENSB_IJNSC_ILi64EEESH_NSB_IJSH_EEEEEENS_10bfloat16_tESK_NSA_8TiledMMAINSA_8MMA_AtomIJNSA_20SM100_MMA_F16BF16_SSISK_SK_fLi64ELi64ELNSA_4UMMA5MajorE0ELSP_1ELNSO_7ScaleInE0ELSQ_0EEEEEENSA_6LayoutINSB_IJSE_SE_SE_EEENSB_IJNSC_ILi0EEESV_SV_EEEEENSB_IJNSA_10UnderscoreESY_SY_EEEEENS7_6detail27Sm100ImplicitGemmTileTraitsINSA_20SM90_TMA_LOAD_IM2COLENSA_14ComposedLayoutINSA_7SwizzleILi3ELi4ELi3EEENSA_18smem_ptr_flag_bitsILi16EEENST_INSB_IJNSC_ILi8EEESH_EEENSB_IJSH_SE_EEEEEEEvEENS12_INSA_23SM90_TMA_LOAD_MULTICASTENS14_IS16_S18_NST_INSB_IJSH_S19_EEENSB_IJSE_SH_EEEEEEEvEEEENS_8epilogue10collective18CollectiveEpilogueINS1M_23Sm100TmaWarpSpecializedILi3ELi2ELi16ELb1ELb0EEEJSJ_NSB_IJNST_ISH_SE_EENST_INSC_ILi32EEESE_EEEEESK_NSB_IJNSB_IJllllEEESE_SV_EEESK_S1W_NS1M_6fusion15FusionCallbacksIS1Q_NS1X_17LinearCombinationISK_fSK_fLNS_15FloatRoundStyleE2EEESJ_S1U_JEEENSA_5SM1004TMEM4LOAD26SM100_TMEM_LOAD_16dp256b4xES13_NS14_INS15_ILi2ELi4ELi3EEES18_NST_INSB_IJS19_S1S_EEENSB_IJS1S_SE_EEEEEEENSA_17SM75_U32x4_LDSM_NENSA_21SM90_TMA_STORE_IM2COLES2B_NSA_17SM90_U32x4_STSM_NENSA_39AutoVectorizingCopyWithAssumedAlignmentILi128EEEEEEvvEEEEvNT_6ParamsE)
        /*0008*/ 	.word	0x0000004b


	//----- nvinfo : EIATTR_FRAME_SIZE
	.align		4
.L_19:
        /*000c*/ 	.byte	0x04, 0x11
        /*000e*/ 	.short	(.L_21 - .L_20)
	.align		4
.L_20:
        /*0010*/ 	.word	index@($__internal_2_$__cuda_sm10x_tcgen05_guardrail_trap_unallocated_columns_being_dealloced)
        /*0014*/ 	.word	0x00000008


	//----- nvinfo : EIATTR_FRAME_SIZE
	.align		4
.L_21:
        /*0018*/ 	.byte	0x04, 0x11
        /*001a*/ 	.short	(.L_23 - .L_22)
	.align		4
.L_22:
        /*001c*/ 	.word	index@($__internal_1_$__cuda_sm10x_tcgen05_guardrail_trap_phase_invalid_during_alloc)
        /*0020*/ 	.word	0x00000008


	//----- nvinfo : EIATTR_FRAME_SIZE
	.align		4
.L_23:
        /*0024*/ 	.byte	0x04, 0x11
        /*0026*/ 	.short	(.L_25 - .L_24)
	.align		4
.L_24:
        /*0028*/ 	.word	index@($__internal_0_$__cuda_sm10x_tcgen05_guardrail_trap_col_being_dealloced_not_returned_by_alloc)
        /*002c*/ 	.word	0x00000008


	//----- nvinfo : EIATTR_FRAME_SIZE
	.align		4
.L_25:
        /*0030*/ 	.byte	0x04, 0x11
        /*0032*/ 	.short	(.L_27 - .L_26)
	.align		4
.L_26:
        /*0034*/ 	.word	index@(_ZN7cutlass13device_kernelINS_4conv6kernel13ConvUniversalINS1_16ConvProblemShapeILNS1_8OperatorE1ELi3EEENS1_10collective14CollectiveConvINS1_47MainloopSm100TmaUmmaWarpSpecializedImplicitGemmILS5_1ELi13ELi3ELi1ELi2EN4cute5tupleIJNSA_1CILi2EEENSC_ILi1EEESE_EEEEENSB_IJNSC_ILi64EEESH_NSB_IJSH_EEEEEENS_10bfloat16_tESK_NSA_8TiledMMAINSA_8MMA_AtomIJNSA_20SM100_MMA_F16BF16_SSISK_SK_fLi64ELi64ELNSA_4UMMA5MajorE0ELSP_1ELNSO_7ScaleInE0ELSQ_0EEEEEENSA_6LayoutINSB_IJSE_SE_SE_EEENSB_IJNSC_ILi0EEESV_SV_EEEEENSB_IJNSA_10UnderscoreESY_SY_EEEEENS7_6detail27Sm100ImplicitGemmTileTraitsINSA_20SM90_TMA_LOAD_IM2COLENSA_14ComposedLayoutINSA_7SwizzleILi3ELi4ELi3EEENSA_18smem_ptr_flag_bitsILi16EEENST_INSB_IJNSC_ILi8EEESH_EEENSB_IJSH_SE_EEEEEEEvEENS12_INSA_23SM90_TMA_LOAD_MULTICASTENS14_IS16_S18_NST_INSB_IJSH_S19_EEENSB_IJSE_SH_EEEEEEEvEEEENS_8epilogue10collective18CollectiveEpilogueINS1M_23Sm100TmaWarpSpecializedILi3ELi2ELi16ELb1ELb0EEEJSJ_NSB_IJNST_ISH_SE_EENST_INSC_ILi32EEESE_EEEEESK_NSB_IJNSB_IJllllEEESE_SV_EEESK_S1W_NS1M_6fusion15FusionCallbacksIS1Q_NS1X_17LinearCombinationISK_fSK_fLNS_15FloatRoundStyleE2EEESJ_S1U_JEEENSA_5SM1004TMEM4LOAD26SM100_TMEM_LOAD_16dp256b4xES13_NS14_INS15_ILi2ELi4ELi3EEES18_NST_INSB_IJS19_S1S_EEENSB_IJS1S_SE_EEEEEEENSA_17SM75_U32x4_LDSM_NENSA_21SM90_TMA_STORE_IM2COLES2B_NSA_17SM90_U32x4_STSM_NENSA_39AutoVectorizingCopyWithAssumedAlignmentILi128EEEEEEvvEEEEvNT_6ParamsE)
        /*0038*/ 	.word	0x00000008


	//----- nvinfo : EIATTR_MIN_STACK_SIZE
	.align		4
.L_27:
        /*003c*/ 	.byte	0x04, 0x12
        /*003e*/ 	.short	(.L_29 - .L_28)
	.align		4
.L_28:
        /*0040*/ 	.word	index@(_ZN7cutlass13device_kernelINS_4conv6kernel13ConvUniversalINS1_16ConvProblemShapeILNS1_8OperatorE1ELi3EEENS1_10collective14CollectiveConvINS1_47MainloopSm100TmaUmmaWarpSpecializedImplicitGemmILS5_1ELi13ELi3ELi1ELi2EN4cute5tupleIJNSA_1CILi2EEENSC_ILi1EEESE_EEEEENSB_IJNSC_ILi64EEESH_NSB_IJSH_EEEEEENS_10bfloat16_tESK_NSA_8TiledMMAINSA_8MMA_AtomIJNSA_20SM100_MMA_F16BF16_SSISK_SK_fLi64ELi64ELNSA_4UMMA5MajorE0ELSP_1ELNSO_7ScaleInE0ELSQ_0EEEEEENSA_6LayoutINSB_IJSE_SE_SE_EEENSB_IJNSC_ILi0EEESV_SV_EEEEENSB_IJNSA_10UnderscoreESY_SY_EEEEENS7_6detail27Sm100ImplicitGemmTileTraitsINSA_20SM90_TMA_LOAD_IM2COLENSA_14ComposedLayoutINSA_7SwizzleILi3ELi4ELi3EEENSA_18smem_ptr_flag_bitsILi16EEENST_INSB_IJNSC_ILi8EEESH_EEENSB_IJSH_SE_EEEEEEEvEENS12_INSA_23SM90_TMA_LOAD_MULTICASTENS14_IS16_S18_NST_INSB_IJSH_S19_EEENSB_IJSE_SH_EEEEEEEvEEEENS_8epilogue10collective18CollectiveEpilogueINS1M_23Sm100TmaWarpSpecializedILi3ELi2ELi16ELb1ELb0EEEJSJ_NSB_IJNST_ISH_SE_EENST_INSC_ILi32EEESE_EEEEESK_NSB_IJNSB_IJllllEEESE_SV_EEESK_S1W_NS1M_6fusion15FusionCallbacksIS1Q_NS1X_17LinearCombinationISK_fSK_fLNS_15FloatRoundStyleE2EEESJ_S1U_JEEENSA_5SM1004TMEM4LOAD26SM100_TMEM_LOAD_16dp256b4xES13_NS14_INS15_ILi2ELi4ELi3EEES18_NST_INSB_IJS19_S1S_EEENSB_IJS1S_SE_EEEEEEENSA_17SM75_U32x4_LDSM_NENSA_21SM90_TMA_STORE_IM2COLES2B_NSA_17SM90_U32x4_STSM_NENSA_39AutoVectorizingCopyWithAssumedAlignmentILi128EEEEEEvvEEEEvNT_6ParamsE)
        /*0044*/ 	.word	0x00000008
.L_29:


//--------------------- .nv.compat                --------------------------
	.section	.nv.compat,"",@"SHT_CUDA_COMPAT_INFO"
	.align	4
        /*0000*/ 	.byte	0x02, 0x09, 0x01, 0x00, 0x02, 0x02, 0x02, 0x00, 0x02, 0x05, 0x05, 0x00, 0x03, 0x07, 0x01, 0x01
        /*0010*/ 	.byte	0x02, 0x03, 0x01, 0x00, 0x02, 0x06, 0x01, 0x00, 0x04, 0x0b, 0x08, 0x00, 0x09, 0x00, 0x00, 0x00
        /*0020*/ 	.byte	0x00, 0x00, 0x00, 0x00


//--------------------- .nv.info._ZN7cutlass13device_kernelINS_4conv6kernel13ConvUniversalINS1_16ConvProblemShapeILNS1_8OperatorE1ELi3EEENS1_10collective14CollectiveConvINS1_47MainloopSm100TmaUmmaWarpSpecializedImplicitGemmILS5_1ELi13ELi3ELi1ELi2EN4cute5tupleIJNSA_1CILi2EEENSC_ILi1EEESE_EEEEENSB_IJNSC_ILi64EEESH_NSB_IJSH_EEEEEENS_10bfloat16_tESK_NSA_8TiledMMAINSA_8MMA_AtomIJNSA_20SM100_MMA_F16BF16_SSISK_SK_fLi64ELi64ELNSA_4UMMA5MajorE0ELSP_1ELNSO_7ScaleInE0ELSQ_0EEEEEENSA_6LayoutINSB_IJSE_SE_SE_EEENSB_IJNSC_ILi0EEESV_SV_EEEEENSB_IJNSA_10UnderscoreESY_SY_EEEEENS7_6detail27Sm100ImplicitGemmTileTraitsINSA_20SM90_TMA_LOAD_IM2COLENSA_14ComposedLayoutINSA_7SwizzleILi3ELi4ELi3EEENSA_18smem_ptr_flag_bitsILi16EEENST_INSB_IJNSC_ILi8EEESH_EEENSB_IJSH_SE_EEEEEEEvEENS12_INSA_23SM90_TMA_LOAD_MULTICASTENS14_IS16_S18_NST_INSB_IJSH_S19_EEENSB_IJSE_SH_EEEEEEEvEEEENS_8epilogue10collective18CollectiveEpilogueINS1M_23Sm100TmaWarpSpecializedILi3ELi2ELi16ELb1ELb0EEEJSJ_NSB_IJNST_ISH_SE_EENST_INSC_ILi32EEESE_EEEEESK_NSB_IJNSB_IJllllEEESE_SV_EEESK_S1W_NS1M_6fusion15FusionCallbacksIS1Q_NS1X_17LinearCombinationISK_fSK_fLNS_15FloatRoundStyleE2EEESJ_S1U_JEEENSA_5SM1004TMEM4LOAD26SM100_TMEM_LOAD_16dp256b4xES13_NS14_INS15_ILi2ELi4ELi3EEES18_NST_INSB_IJS19_S1S_EEENSB_IJS1S_SE_EEEEEEENSA_17SM75_U32x4_LDSM_NENSA_21SM90_TMA_STORE_IM2COLES2B_NSA_17SM90_U32x4_STSM_NENSA_39AutoVectorizingCopyWithAssumedAlignmentILi128EEEEEEvvEEEEvNT_6ParamsE --------------------------
	.section	.nv.info._ZN7cutlass13device_kernelINS_4conv6kernel13ConvUniversalINS1_16ConvProblemShapeILNS1_8OperatorE1ELi3EEENS1_10collective14CollectiveConvINS1_47MainloopSm100TmaUmmaWarpSpecializedImplicitGemmILS5_1ELi13ELi3ELi1ELi2EN4cute5tupleIJNSA_1CILi2EEENSC_ILi1EEESE_EEEEENSB_IJNSC_ILi64EEESH_NSB_IJSH_EEEEEENS_10bfloat16_tESK_NSA_8TiledMMAINSA_8MMA_AtomIJNSA_20SM100_MMA_F16BF16_SSISK_SK_fLi64ELi64ELNSA_4UMMA5MajorE0ELSP_1ELNSO_7ScaleInE0ELSQ_0EEEEEENSA_6LayoutINSB_IJSE_SE_SE_EEENSB_IJNSC_ILi0EEESV_SV_EEEEENSB_IJNSA_10UnderscoreESY_SY_EEEEENS7_6detail27Sm100ImplicitGemmTileTraitsINSA_20SM90_TMA_LOAD_IM2COLENSA_14ComposedLayoutINSA_7SwizzleILi3ELi4ELi3EEENSA_18smem_ptr_flag_bitsILi16EEENST_INSB_IJNSC_ILi8EEESH_EEENSB_IJSH_SE_EEEEEEEvEENS12_INSA_23SM90_TMA_LOAD_MULTICASTENS14_IS16_S18_NST_INSB_IJSH_S19_EEENSB_IJSE_SH_EEEEEEEvEEEENS_8epilogue10collective18CollectiveEpilogueINS1M_23Sm100TmaWarpSpecializedILi3ELi2ELi16ELb1ELb0EEEJSJ_NSB_IJNST_ISH_SE_EENST_INSC_ILi32EEESE_EEEEESK_NSB_IJNSB_IJllllEEESE_SV_EEESK_S1W_NS1M_6fusion15FusionCallbacksIS1Q_NS1X_17LinearCombinationISK_fSK_fLNS_15FloatRoundStyleE2EEESJ_S1U_JEEENSA_5SM1004TMEM4LOAD26SM100_TMEM_LOAD_16dp256b4xES13_NS14_INS15_ILi2ELi4ELi3EEES18_NST_INSB_IJS19_S1S_EEENSB_IJS1S_SE_EEEEEEENSA_17SM75_U32x4_LDSM_NENSA_21SM90_TMA_STORE_IM2COLES2B_NSA_17SM90_U32x4_STSM_NENSA_39AutoVectorizingCopyWithAssumedAlignmentILi128EEEEEEvvEEEEvNT_6ParamsE,"",@"SHT_CUDA_INFO"
	.sectionflags	@""
	.align	4


	//----- nvinfo : EIATTR_CUDA_API_VERSION
	.align		4
        /*0000*/ 	.byte	0x04, 0x37
        /*0002*/ 	.short	(.L_31 - .L_30)
.L_30:
        /*0004*/ 	.word	0x00000082


	//----- nvinfo : EIATTR_KPARAM_INFO
	.align		4
.L_31:
        /*0008*/ 	.byte	0x04, 0x17
        /*000a*/ 	.short	(.L_33 - .L_32)
.L_32:
        /*000c*/ 	.word	0x00000000
        /*0010*/ 	.short	0x0000
        /*0012*/ 	.short	0x0000
        /*0014*/ 	.byte	0x00, 0xf0, 0x01, 0x24


	//----- nvinfo : EIATTR_AT_ENTRY_FRAGMENTS
	.align		4
.L_33:
        /*0018*/ 	.byte	0x04, 0x4f
        /*001a*/ 	.short	(.L_35 - .L_34)


	//   ....[0]....
.L_34:
        /*001c*/ 	.word	0x00000006


	//----- nvinfo : EIATTR_RESERVED_SMEM_USED
	.align		4
.L_35:
        /*0020*/ 	.byte	0x01, 0x41
	.zero		2


	//----- nvinfo : EIATTR_SPARSE_MMA_MASK
	.align		4
        /*0024*/ 	.byte	0x03, 0x50
        /*0026*/ 	.short	0x0000


	//----- nvinfo : EIATTR_TCGEN05_1CTA_USED
	.align		4
        /*0028*/ 	.byte	0x01, 0x51
	.zero		2


	//----- nvinfo : EIATTR_MAXREG_COUNT
	.align		4
        /*002c*/ 	.byte	0x03, 0x1b
        /*002e*/ 	.short	0x00ff


	//----- nvinfo : EIATTR_NUM_BARRIERS
	.align		4
        /*0030*/ 	.byte	0x02, 0x4c
        /*0032*/ 	.byte	0x07
	.zero		1


	//----- nvinfo : EIATTR_EXTERNS
	.align		4
        /*0034*/ 	.byte	0x04, 0x0f
        /*0036*/ 	.short	(.L_37 - .L_36)


	//   ....[0]....
	.align		4
.L_36:
        /*0038*/ 	.word	index@(__assertfail)


	//----- nvinfo : EIATTR_MERCURY_ISA_VERSION
	.align		4
.L_37:
        /*003c*/ 	.byte	0x03, 0x5f
        /*003e*/ 	.short	0x0101


	//----- nvinfo : EIATTR_INT_WARP_WIDE_INSTR_OFFSETS
	.align		4
        /*0040*/ 	.byte	0x04, 0x31
        /*0042*/ 	.short	(.L_39 - .L_38)


	//   ....[0]....
.L_38:
        /*0044*/ 	.word	0x000043f0


	//   ....[1]....
        /*0048*/ 	.word	0x00004410


	//   ....[2]....
        /*004c*/ 	.word	0x00004440


	//   ....[3]....
        /*0050*/ 	.word	0x00005190


	//   ....[4]....
        /*0054*/ 	.word	0x000052c0


	//   ....[5]....
        /*0058*/ 	.word	0x00005460


	//   ....[6]....
        /*005c*/ 	.word	0x000054e0


	//----- nvinfo : EIATTR_COOP_GROUP_MASK_REGIDS
	.align		4
.L_39:
        /*0060*/ 	.byte	0x04, 0x29
        /*0062*/ 	.short	(.L_41 - .L_40)


	//   ....[0]....
.L_40:
        /*0064*/ 	.word	0xffffffff


	//   ....[1]....
        /*0068*/ 	.word	0xffffffff


	//   ....[2]....
        /*006c*/ 	.word	0xffffffff


	//   ....[3]....
        /*0070*/ 	.word	0xffffffff


	//   ....[4]....
        /*0074*/ 	.word	0xffffffff


	//   ....[5]....
        /*0078*/ 	.word	0xffffffff


	//   ....[6]....
        /*007c*/ 	.word	0xffffffff


	//   ....[7]....
        /*0080*/ 	.word	0xffffffff


	//   ....[8]....
        /*0084*/ 	.word	0xffffffff


	//   ....[9]....
        /*0088*/ 	.word	0xffffffff


	//   ....[10]....
        /*008c*/ 	.word	0xffffffff


	//   ....[11]....
        /*0090*/ 	.word	0xffffffff


	//   ....[12]....
        /*0094*/ 	.word	0xffffffff


	//----- nvinfo : EIATTR_COOP_GROUP_INSTR_OFFSETS
	.align		4
.L_41:
        /*0098*/ 	.byte	0x04, 0x28
        /*009a*/ 	.short	(.L_43 - .L_42)


	//   ....[0]....
.L_42:
        /*009c*/ 	.word	0x00000090


	//   ....[1]....
        /*00a0*/ 	.word	0x00000500


	//   ....[2]....
        /*00a4*/ 	.word	0x000007e0


	//   ....[3]....
        /*00a8*/ 	.word	0x00000960


	//   ....[4]....
        /*00ac*/ 	.word	0x00000a60


	//   ....[5]....
        /*00b0*/ 	.word	0x00000bb0


	//   ....[6]....
        /*00b4*/ 	.word	0x00000db0


	//   ....[7]....
        /*00b8*/ 	.word	0x000025f0


	//   ....[8]....
        /*00bc*/ 	.word	0x00003710


	//   ....[9]....
        /*00c0*/ 	.word	0x00003920


	//   ....[10]....
        /*00c4*/ 	.word	0x00003950


	//   ....[11]....
        /*00c8*/ 	.word	0x000042d0


	//   ....[12]....
        /*00cc*/ 	.word	0x00004510


	//----- nvinfo : EIATTR_VRC_CTA_INIT_COUNT
	.align		4
.L_43:
        /*00d0*/ 	.byte	0x02, 0x4a
        /*00d2*/ 	.byte	0x80
	.zero		1


	//----- nvinfo : EIATTR_SYSCALL_OFFSETS
	.align		4
        /*00d4*/ 	.byte	0x04, 0x46
        /*00d6*/ 	.short	(.L_45 - .L_44)


	//   ....[0]....
.L_44:
        /*00d8*/ 	.word	0x00006250


	//   ....[1]....
        /*00dc*/ 	.word	0x00006340


	//   ....[2]....
        /*00e0*/ 	.word	0x00006d20


	//   ....[3]....
        /*00e4*/ 	.word	0x000076a0


	//----- nvinfo : EIATTR_MBARRIER_INSTR_OFFSETS
	.align		4
.L_45:
        /*00e8*/ 	.byte	0x04, 0x39
        /*00ea*/ 	.short	(.L_47 - .L_46)


	//   ....[0]....
.L_46:
        /*00ec*/ 	.word	0x00000620
        /*00f0*/ 	.word	0x000000ff
        /*00f4*/ 	.word	0x00000000
        /*00f8*/ 	.short	0x0100
        /*00fa*/ 	.byte	0x04
	.zero		1


	//   ....[1]....
        /*00fc*/ 	.word	0x00000630
        /*0100*/ 	.word	0x000000ff
        /*0104*/ 	.word	0x00000068
        /*0108*/ 	.short	0x0100
        /*010a*/ 	.byte	0x04
	.zero		1


	//   ....[2]....
        /*010c*/ 	.word	0x00000640
        /*0110*/ 	.word	0x000000ff
        /*0114*/ 	.word	0x00000008
        /*0118*/ 	.short	0x0100
        /*011a*/ 	.byte	0x04
	.zero		1


	//   ....[3]....
        /*011c*/ 	.word	0x00000650
        /*0120*/ 	.word	0x000000ff
        /*0124*/ 	.word	0x00000070
        /*0128*/ 	.short	0x0100
        /*012a*/ 	.byte	0x04
	.zero		1


	//   ....[4]....
        /*012c*/ 	.word	0x00000660
        /*0130*/ 	.word	0x000000ff
        /*0134*/ 	.word	0x00000010
        /*0138*/ 	.short	0x0100
        /*013a*/ 	.byte	0x04
	.zero		1


	//   ....[5]....
        /*013c*/ 	.word	0x00000670
        /*0140*/ 	.word	0x000000ff
        /*0144*/ 	.word	0x00000078
        /*0148*/ 	.short	0x0100
        /*014a*/ 	.byte	0x04
	.zero		1


	//   ....[6]....
        /*014c*/ 	.word	0x00000680
        /*0150*/ 	.word	0x000000ff
        /*0154*/ 	.word	0x00000018
        /*0158*/ 	.short	0x0100
        /*015a*/ 	.byte	0x04
	.zero		1


	//   ....[7]....
        /*015c*/ 	.word	0x00000690
        /*0160*/ 	.word	0x000000ff
        /*0164*/ 	.word	0x00000080
        /*0168*/ 	.short	0x0100
        /*016a*/ 	.byte	0x04
	.zero		1


	//   ....[8]....
        /*016c*/ 	.word	0x000006a0
        /*0170*/ 	.word	0x000000ff
        /*0174*/ 	.word	0x00000020
        /*0178*/ 	.short	0x0100
        /*017a*/ 	.byte	0x04
	.zero		1


	//   ....[9]....
        /*017c*/ 	.word	0x000006b0
        /*0180*/ 	.word	0x000000ff
        /*0184*/ 	.word	0x00000088
        /*0188*/ 	.short	0x0100
        /*018a*/ 	.byte	0x04
	.zero		1


	//   ....[10]....
        /*018c*/ 	.word	0x000006c0
        /*0190*/ 	.word	0x000000ff
        /*0194*/ 	.word	0x00000028
        /*0198*/ 	.short	0x0100
        /*019a*/ 	.byte	0x04
	.zero		1


	//   ....[11]....
        /*019c*/ 	.word	0x000006d0
        /*01a0*/ 	.word	0x000000ff
        /*01a4*/ 	.word	0x00000090
        /*01a8*/ 	.short	0x0100
        /*01aa*/ 	.byte	0x04
	.zero		1


	//   ....[12]....
        /*01ac*/ 	.word	0x000006e0
        /*01b0*/ 	.word	0x000000ff
        /*01b4*/ 	.word	0x00000030
        /*01b8*/ 	.short	0x0100
        /*01ba*/ 	.byte	0x04
	.zero		1


	//   ....[13]....
        /*01bc*/ 	.word	0x000006f0
        /*01c0*/ 	.word	0x000000ff
        /*01c4*/ 	.word	0x00000098
        /*01c8*/ 	.short	0x0100
        /*01ca*/ 	.byte	0x04
	.zero		1


	//   ....[14]....
        /*01cc*/ 	.word	0x00000700
        /*01d0*/ 	.word	0x000000ff
        /*01d4*/ 	.word	0x00000038
        /*01d8*/ 	.short	0x0100
        /*01da*/ 	.byte	0x04
	.zero		1


	//   ....[15]....
        /*01dc*/ 	.word	0x00000710
        /*01e0*/ 	.word	0x000000ff
        /*01e4*/ 	.word	0x000000a0
        /*01e8*/ 	.short	0x0100
        /*01ea*/ 	.byte	0x04
	.zero		1


	//   ....[16]....
        /*01ec*/ 	.word	0x00000720
        /*01f0*/ 	.word	0x000000ff
        /*01f4*/ 	.word	0x00000040
        /*01f8*/ 	.short	0x0100
        /*01fa*/ 	.byte	0x04
	.zero		1


	//   ....[17]....
        /*01fc*/ 	.word	0x00000730
        /*0200*/ 	.word	0x000000ff
        /*0204*/ 	.word	0x000000a8
        /*0208*/ 	.short	0x0100
        /*020a*/ 	.byte	0x04
	.zero		1


	//   ....[18]....
        /*020c*/ 	.word	0x00000740
        /*0210*/ 	.word	0x000000ff
        /*0214*/ 	.word	0x00000048
        /*0218*/ 	.short	0x0100
        /*021a*/ 	.byte	0x04
	.zero		1


	//   ....[19]....
        /*021c*/ 	.word	0x00000750
        /*0220*/ 	.word	0x000000ff
        /*0224*/ 	.word	0x000000b0
        /*0228*/ 	.short	0x0100
        /*022a*/ 	.byte	0x04
	.zero		1


	//   ....[20]....
        /*022c*/ 	.word	0x00000760
        /*0230*/ 	.word	0x000000ff
        /*0234*/ 	.word	0x00000050
        /*0238*/ 	.short	0x0100
        /*023a*/ 	.byte	0x04
	.zero		1


	//   ....[21]....
        /*023c*/ 	.word	0x00000770
        /*0240*/ 	.word	0x000000ff
        /*0244*/ 	.word	0x000000b8
        /*0248*/ 	.short	0x0100
        /*024a*/ 	.byte	0x04
	.zero		1


	//   ....[22]....
        /*024c*/ 	.word	0x00000780
        /*0250*/ 	.word	0x000000ff
        /*0254*/ 	.word	0x00000058
        /*0258*/ 	.short	0x0100
        /*025a*/ 	.byte	0x04
	.zero		1


	//   ....[23]....
        /*025c*/ 	.word	0x00000790
        /*0260*/ 	.word	0x000000ff
        /*0264*/ 	.word	0x000000c0
        /*0268*/ 	.short	0x0100
        /*026a*/ 	.byte	0x04
	.zero		1


	//   ....[24]....
        /*026c*/ 	.word	0x000007a0
        /*0270*/ 	.word	0x000000ff
        /*0274*/ 	.word	0x00000060
        /*0278*/ 	.short	0x0100
        /*027a*/ 	.byte	0x04
	.zero		1


	//   ....[25]....
        /*027c*/ 	.word	0x000007b0
        /*0280*/ 	.word	0x000000ff
        /*0284*/ 	.word	0x000000c8
        /*0288*/ 	.short	0x0100
        /*028a*/ 	.byte	0x04
	.zero		1


	//   ....[26]....
        /*028c*/ 	.word	0x000008f0
        /*0290*/ 	.word	0x000000ff
        /*0294*/ 	.word	0x000000d0
        /*0298*/ 	.short	0x0100
        /*029a*/ 	.byte	0x04
	.zero		1


	//   ....[27]....
        /*029c*/ 	.word	0x00000900
        /*02a0*/ 	.word	0x000000ff
        /*02a4*/ 	.word	0x000000e8
        /*02a8*/ 	.short	0x0100
        /*02aa*/ 	.byte	0x04
	.zero		1


	//   ....[28]....
        /*02ac*/ 	.word	0x00000910
        /*02b0*/ 	.word	0x000000ff
        /*02b4*/ 	.word	0x000000d8
        /*02b8*/ 	.short	0x0100
        /*02ba*/ 	.byte	0x04
	.zero		1


	//   ....[29]....
        /*02bc*/ 	.word	0x00000920
        /*02c0*/ 	.word	0x000000ff
        /*02c4*/ 	.word	0x000000f0
        /*02c8*/ 	.short	0x0100
        /*02ca*/ 	.byte	0x04
	.zero		1


	//   ....[30]....
        /*02cc*/ 	.word	0x00000930
        /*02d0*/ 	.word	0x000000ff
        /*02d4*/ 	.word	0x000000e0
        /*02d8*/ 	.short	0x0100
        /*02da*/ 	.byte	0x04
	.zero		1


	//   ....[31]....
        /*02dc*/ 	.word	0x00000940
        /*02e0*/ 	.word	0x000000ff
        /*02e4*/ 	.word	0x000000f8
        /*02e8*/ 	.short	0x0100
        /*02ea*/ 	.byte	0x04
	.zero		1


	//   ....[32]....
        /*02ec*/ 	.word	0x00000a30
        /*02f0*/ 	.word	0x000000ff
        /*02f4*/ 	.word	0x00000100
        /*02f8*/ 	.short	0x0100
        /*02fa*/ 	.byte	0x06
	.zero		1


	//   ....[33]....
        /*02fc*/ 	.word	0x00000a40
        /*0300*/ 	.word	0x000000ff
        /*0304*/ 	.word	0x00000108
        /*0308*/ 	.short	0x0100
        /*030a*/ 	.byte	0x06
	.zero		1


	//   ....[34]....
        /*030c*/ 	.word	0x00000b80
        /*0310*/ 	.word	0x000000ff
        /*0314*/ 	.word	0x00000110
        /*0318*/ 	.short	0x0100
        /*031a*/ 	.byte	0x06
	.zero		1


	//   ....[35]....
        /*031c*/ 	.word	0x00000b90
        /*0320*/ 	.word	0x000000ff
        /*0324*/ 	.word	0x00000118
        /*0328*/ 	.short	0x0100
        /*032a*/ 	.byte	0x06
	.zero		1


	//   ....[36]....
        /*032c*/ 	.word	0x00000cc0
        /*0330*/ 	.word	0x000000ff
        /*0334*/ 	.word	0x00000120
        /*0338*/ 	.short	0x0100
        /*033a*/ 	.byte	0x04
	.zero		1


	//   ....[37]....
        /*033c*/ 	.word	0x00000cd0
        /*0340*/ 	.word	0x000000ff
        /*0344*/ 	.word	0x00000130
        /*0348*/ 	.short	0x0100
        /*034a*/ 	.byte	0x04
	.zero		1


	//   ....[38]....
        /*034c*/ 	.word	0x00000ce0
        /*0350*/ 	.word	0x000000ff
        /*0354*/ 	.word	0x00000128
        /*0358*/ 	.short	0x0100
        /*035a*/ 	.byte	0x04
	.zero		1


	//   ....[39]....
        /*035c*/ 	.word	0x00000cf0
        /*0360*/ 	.word	0x000000ff
        /*0364*/ 	.word	0x00000138
        /*0368*/ 	.short	0x0100
        /*036a*/ 	.byte	0x04
	.zero		1


	//   ....[40]....
        /*036c*/ 	.word	0x00001840
        /*0370*/ 	.word	0x000000ff
        /*0374*/ 	.word	0x00000068
        /*0378*/ 	.short	0x010a
        /*037a*/ 	.byte	0x04
	.zero		1


	//   ....[41]....
        /*037c*/ 	.word	0x00001b40
        /*0380*/ 	.word	0x000000ff
        /*0384*/ 	.word	0x00000068
        /*0388*/ 	.short	0x010a
        /*038a*/ 	.byte	0x09
	.zero		1


	//   ....[42]....
        /*038c*/ 	.word	0x00001cd0
        /*0390*/ 	.word	0x000000ff
        /*0394*/ 	.word	0x00000068
        /*0398*/ 	.short	0x010a
        /*039a*/ 	.byte	0x08
	.zero		1


	//   ....[43]....
        /*039c*/ 	.word	0x00001f20
        /*03a0*/ 	.word	0x000000ff
        /*03a4*/ 	.word	0x00000108
        /*03a8*/ 	.short	0x0101
        /*03aa*/ 	.byte	0x1d
	.zero		1


	//   ....[44]....
        /*03ac*/ 	.word	0x00001f40
        /*03b0*/ 	.word	0x000000ff
        /*03b4*/ 	.word	0x00000068
        /*03b8*/ 	.short	0x010a
        /*03ba*/ 	.byte	0x04
	.zero		1


	//   ....[45]....
        /*03bc*/ 	.word	0x00002210
        /*03c0*/ 	.word	0x000000ff
        /*03c4*/ 	.word	0x00000068
        /*03c8*/ 	.short	0x010a
        /*03ca*/ 	.byte	0x09
	.zero		1


	//   ....[46]....
        /*03cc*/ 	.word	0x000023a0
        /*03d0*/ 	.word	0x000000ff
        /*03d4*/ 	.word	0x00000068
        /*03d8*/ 	.short	0x010a
        /*03da*/ 	.byte	0x08
	.zero		1


	//   ....[47]....
        /*03dc*/ 	.word	0x00002600
        /*03e0*/ 	.word	0x000000ff
        /*03e4*/ 	.word	0x00000110
        /*03e8*/ 	.short	0x010a
        /*03ea*/ 	.byte	0x1d
	.zero		1


	//   ....[48]....
        /*03ec*/ 	.word	0x000026c0
        /*03f0*/ 	.word	0x000000ff
        /*03f4*/ 	.word	0x00000000
        /*03f8*/ 	.short	0x0101
        /*03fa*/ 	.byte	0x04
	.zero		1


	//   ....[49]....
        /*03fc*/ 	.word	0x00002cb0
        /*0400*/ 	.word	0x000000ff
        /*0404*/ 	.word	0x00000000
        /*0408*/ 	.short	0x010a
        /*040a*/ 	.byte	0x04
	.zero		1


	//   ....[50]....
        /*040c*/ 	.word	0x00002d40
        /*0410*/ 	.word	0x000000ff
        /*0414*/ 	.word	0x00000000
        /*0418*/ 	.short	0x010a
        /*041a*/ 	.byte	0x05
	.zero		1


	//   ....[51]....
        /*041c*/ 	.word	0x00002dd0
        /*0420*/ 	.word	0x000000ff
        /*0424*/ 	.word	0x00000000
        /*0428*/ 	.short	0x010a
        /*042a*/ 	.byte	0x05
	.zero		1


	//   ....[52]....
        /*042c*/ 	.word	0x00002e60
        /*0430*/ 	.word	0x000000ff
        /*0434*/ 	.word	0x00000000
        /*0438*/ 	.short	0x010a
        /*043a*/ 	.byte	0x05
	.zero		1


	//   ....[53]....
        /*043c*/ 	.word	0x00002ef0
        /*0440*/ 	.word	0x000000ff
        /*0444*/ 	.word	0x00000000
        /*0448*/ 	.short	0x010a
        /*044a*/ 	.byte	0x05
	.zero		1


	//   ....[54]....
        /*044c*/ 	.word	0x00002f80
        /*0450*/ 	.word	0x000000ff
        /*0454*/ 	.word	0x00000000
        /*0458*/ 	.short	0x010a
        /*045a*/ 	.byte	0x05
	.zero		1


	//   ....[55]....
        /*045c*/ 	.word	0x00003010
        /*0460*/ 	.word	0x000000ff
        /*0464*/ 	.word	0x00000000
        /*0468*/ 	.short	0x010a
        /*046a*/ 	.byte	0x05
	.zero		1


	//   ....[56]....
        /*046c*/ 	.word	0x000030a0
        /*0470*/ 	.word	0x000000ff
        /*0474*/ 	.word	0x00000000
        /*0478*/ 	.short	0x010a
        /*047a*/ 	.byte	0x05
	.zero		1


	//   ....[57]....
        /*047c*/ 	.word	0x00003130
        /*0480*/ 	.word	0x000000ff
        /*0484*/ 	.word	0x00000000
        /*0488*/ 	.short	0x010a
        /*048a*/ 	.byte	0x05
	.zero		1


	//   ....[58]....
        /*048c*/ 	.word	0x000031c0
        /*0490*/ 	.word	0x000000ff
        /*0494*/ 	.word	0x00000000
        /*0498*/ 	.short	0x010a
        /*049a*/ 	.byte	0x05
	.zero		1


	//   ....[59]....
        /*049c*/ 	.word	0x00003250
        /*04a0*/ 	.word	0x000000ff
        /*04a4*/ 	.word	0x00000000
        /*04a8*/ 	.short	0x010a
        /*04aa*/ 	.byte	0x05
	.zero		1


	//   ....[60]....
        /*04ac*/ 	.word	0x000032e0
        /*04b0*/ 	.word	0x000000ff
        /*04b4*/ 	.word	0x00000000
        /*04b8*/ 	.short	0x010a
        /*04ba*/ 	.byte	0x05
	.zero		1


	//   ....[61]....
        /*04bc*/ 	.word	0x00003380
        /*04c0*/ 	.word	0x00000000
        /*04c4*/ 	.word	0x00000000
        /*04c8*/ 	.short	0x010a
        /*04ca*/ 	.byte	0xff
	.zero		1


	//   ....[62]....
        /*04cc*/ 	.word	0x000034d0
        /*04d0*/ 	.word	0x000000ff
        /*04d4*/ 	.word	0x00000118
        /*04d8*/ 	.short	0x010a
        /*04da*/ 	.byte	0x04
	.zero		1


	//   ....[63]....
        /*04dc*/ 	.word	0x00003570
        /*04e0*/ 	.word	0x000000ff
        /*04e4*/ 	.word	0x00000110
        /*04e8*/ 	.short	0x010a
        /*04ea*/ 	.byte	0x04
	.zero		1


	//   ....[64]....
        /*04ec*/ 	.word	0x00003610
        /*04f0*/ 	.word	0x000000ff
        /*04f4*/ 	.word	0x00000000
        /*04f8*/ 	.short	0x0101
        /*04fa*/ 	.byte	0x05
	.zero		1


	//   ....[65]....
        /*04fc*/ 	.word	0x00003650
        /*0500*/ 	.word	0x000000ff
        /*0504*/ 	.word	0x00000118
        /*0508*/ 	.short	0x0106
        /*050a*/ 	.byte	0x04
	.zero		1


	//   ....[66]....
        /*050c*/ 	.word	0x00003690
        /*0510*/ 	.word	0x00000000
        /*0514*/ 	.word	0x00000118
        /*0518*/ 	.short	0x010a
        /*051a*/ 	.byte	0xff
	.zero		1


	//   ....[67]....
        /*051c*/ 	.word	0x00003c10
        /*0520*/ 	.word	0x000000ff
        /*0524*/ 	.word	0x00000110
        /*0528*/ 	.short	0x010a
        /*052a*/ 	.byte	0x14
	.zero		1


	//   ....[68]....
        /*052c*/ 	.word	0x00003cc0
        /*0530*/ 	.word	0x000000ff
        /*0534*/ 	.word	0x00000000
        /*0538*/ 	.short	0x0101
        /*053a*/ 	.byte	0x22
	.zero		1


	//   ....[69]....
        /*053c*/ 	.word	0x00003cd0
        /*0540*/ 	.word	0x000000ff
        /*0544*/ 	.word	0x00000130
        /*0548*/ 	.short	0x010a
        /*054a*/ 	.byte	0x19
	.zero		1


	//   ....[70]....
        /*054c*/ 	.word	0x00003d80
        /*0550*/ 	.word	0x000000ff
        /*0554*/ 	.word	0x00000000
        /*0558*/ 	.short	0x010a
        /*055a*/ 	.byte	0x04
	.zero		1


	//   ....[71]....
        /*055c*/ 	.word	0x00003dd0
        /*0560*/ 	.word	0x000000ff
        /*0564*/ 	.word	0x00000000
        /*0568*/ 	.short	0x010a
        /*056a*/ 	.byte	0x12
	.zero		1


	//   ....[72]....
        /*056c*/ 	.word	0x00003f20
        /*0570*/ 	.word	0x000000ff
        /*0574*/ 	.word	0x00000000
        /*0578*/ 	.short	0x010a
        /*057a*/ 	.byte	0x05
	.zero		1


	//   ....[73]....
        /*057c*/ 	.word	0x00004220
        /*0580*/ 	.word	0x000000ff
        /*0584*/ 	.word	0x00000000
        /*0588*/ 	.short	0x010a
        /*058a*/ 	.byte	0x04
	.zero		1


	//   ....[74]....
        /*058c*/ 	.word	0x000042b0
        /*0590*/ 	.word	0x000000ff
        /*0594*/ 	.word	0x00000000
        /*0598*/ 	.short	0x010a
        /*059a*/ 	.byte	0x04
	.zero		1


	//   ....[75]....
        /*059c*/ 	.word	0x00004820
        /*05a0*/ 	.word	0x000000ff
        /*05a4*/ 	.word	0x00000110
        /*05a8*/ 	.short	0x010a
        /*05aa*/ 	.byte	0x18
	.zero		1


	//   ....[76]....
        /*05ac*/ 	.word	0x000048c0
        /*05b0*/ 	.word	0x000000ff
        /*05b4*/ 	.word	0x00000000
        /*05b8*/ 	.short	0x0101
        /*05ba*/ 	.byte	0x25
	.zero		1


	//   ....[77]....
        /*05bc*/ 	.word	0x00004e00
        /*05c0*/ 	.word	0x000000ff
        /*05c4*/ 	.word	0x00000108
        /*05c8*/ 	.short	0x010a
        /*05ca*/ 	.byte	0x18
	.zero		1


	//   ....[78]....
        /*05cc*/ 	.word	0x00004ff0
        /*05d0*/ 	.word	0x000000ff
        /*05d4*/ 	.word	0x000000e8
        /*05d8*/ 	.short	0x010a
        /*05da*/ 	.byte	0x07
	.zero		1


	//   ....[79]....
        /*05dc*/ 	.word	0x00005350
        /*05e0*/ 	.word	0x000000ff
        /*05e4*/ 	.word	0x000000d0
        /*05e8*/ 	.short	0x010b
        /*05ea*/ 	.byte	0x07
	.zero		1


	//   ....[80]....
        /*05ec*/ 	.word	0x00005360
        /*05f0*/ 	.word	0x000000ff
        /*05f4*/ 	.word	0x00000000
        /*05f8*/ 	.short	0x0101
        /*05fa*/ 	.byte	0x06
	.zero		1


	//   ....[81]....
        /*05fc*/ 	.word	0x00005370
        /*0600*/ 	.word	0x000000ff
        /*0604*/ 	.word	0x000000e8
        /*0608*/ 	.short	0x010a
        /*060a*/ 	.byte	0x04
	.zero		1


	//   ....[82]....
        /*060c*/ 	.word	0x00005580
        /*0610*/ 	.word	0x000000ff
        /*0614*/ 	.word	0x000000d0
        /*0618*/ 	.short	0x010b
        /*061a*/ 	.byte	0x04
	.zero		1


	//   ....[83]....
        /*061c*/ 	.word	0x00005590
        /*0620*/ 	.word	0x000000ff
        /*0624*/ 	.word	0x00000000
        /*0628*/ 	.short	0x0101
        /*062a*/ 	.byte	0x05
	.zero		1


	//   ....[84]....
        /*062c*/ 	.word	0x000055e0
        /*0630*/ 	.word	0x000000ff
        /*0634*/ 	.word	0x00000000
        /*0638*/ 	.short	0x010a
        /*063a*/ 	.byte	0x04
	.zero		1


	//   ....[85]....
        /*063c*/ 	.word	0x00005670
        /*0640*/ 	.word	0x000000ff
        /*0644*/ 	.word	0x00000000
        /*0648*/ 	.short	0x010a
        /*064a*/ 	.byte	0x05
	.zero		1


	//   ....[86]....
        /*064c*/ 	.word	0x00005710
        /*0650*/ 	.word	0x00000000
        /*0654*/ 	.word	0x00000000
        /*0658*/ 	.short	0x010a
        /*065a*/ 	.byte	0xff
	.zero		1


	//   ....[87]....
        /*065c*/ 	.word	0x00005ad0
        /*0660*/ 	.word	0x000000ff
        /*0664*/ 	.word	0x00000110
        /*0668*/ 	.short	0x010a
        /*066a*/ 	.byte	0x31
	.zero		1


	//   ....[88]....
        /*066c*/ 	.word	0x00005ba0
        /*0670*/ 	.word	0x000000ff
        /*0674*/ 	.word	0x00000000
        /*0678*/ 	.short	0x0101
        /*067a*/ 	.byte	0x04
	.zero		1


	//   ....[89]....
        /*067c*/ 	.word	0x00006830
        /*0680*/ 	.word	0x00000000
        /*0684*/ 	.word	0x000000d0
        /*0688*/ 	.short	0x010a
        /*068a*/ 	.byte	0xff
	.zero		1


	//   ....[90]....
        /*068c*/ 	.word	0x000068c0
        /*0690*/ 	.word	0x0000001b
        /*0694*/ 	.word	0x00000120
        /*0698*/ 	.short	0x010a
        /*069a*/ 	.byte	0xff
	.zero		1


	//   ....[91]....
        /*069c*/ 	.word	0x00006a70
        /*06a0*/ 	.word	0x00000000
        /*06a4*/ 	.word	0x000000d0
        /*06a8*/ 	.short	0x010a
        /*06aa*/ 	.byte	0xff
	.zero		1


	//   ....[92]....
        /*06ac*/ 	.word	0x00006c00
        /*06b0*/ 	.word	0x0000001b
        /*06b4*/ 	.word	0x00000120
        /*06b8*/ 	.short	0x010a
        /*06ba*/ 	.byte	0xff
	.zero		1


	//   ....[93]....
        /*06bc*/ 	.word	0x00007400
        /*06c0*/ 	.word	0x00000000
        /*06c4*/ 	.word	0x00000000
        /*06c8*/ 	.short	0x0101
        /*06ca*/ 	.byte	0xff
	.zero		1


	//   ....[94]....
        /*06cc*/ 	.word	0x00007410
        /*06d0*/ 	.word	0x00000003
        /*06d4*/ 	.word	0x000000d0
        /*06d8*/ 	.short	0x010a
        /*06da*/ 	.byte	0xff
	.zero		1


	//   ....[95]....
        /*06dc*/ 	.word	0x000074d0
        /*06e0*/ 	.word	0x00000003
        /*06e4*/ 	.word	0x000000d0
        /*06e8*/ 	.short	0x010a
        /*06ea*/ 	.byte	0xff
	.zero		1


	//   ....[96]....
        /*06ec*/ 	.word	0x00007900
        /*06f0*/ 	.word	0x000000ff
        /*06f4*/ 	.word	0x00000000
        /*06f8*/ 	.short	0x0101
        /*06fa*/ 	.byte	0x04
	.zero		1


	//   ....[97]....
        /*06fc*/ 	.word	0x00007e00
        /*0700*/ 	.word	0x00000000
        /*0704*/ 	.word	0x00000000
        /*0708*/ 	.short	0x0101
        /*070a*/ 	.byte	0xff
	.zero		1


	//   ....[98]....
        /*070c*/ 	.word	0x00008090
        /*0710*/ 	.word	0x000000ff
        /*0714*/ 	.word	0x00000000
        /*0718*/ 	.short	0x0101
        /*071a*/ 	.byte	0x04
	.zero		1


	//   ....[99]....
        /*071c*/ 	.word	0x000080c0
        /*0720*/ 	.word	0x00000000
        /*0724*/ 	.word	0x00000068
        /*0728*/ 	.short	0x010a
        /*072a*/ 	.byte	0xff
	.zero		1


	//   ....[100]....
        /*072c*/ 	.word	0x00008120
        /*0730*/ 	.word	0x00000000
        /*0734*/ 	.word	0x00000068
        /*0738*/ 	.short	0x010a
        /*073a*/ 	.byte	0xff
	.zero		1


	//   ....[101]....
        /*073c*/ 	.word	0x00008180
        /*0740*/ 	.word	0x00000000
        /*0744*/ 	.word	0x00000110
        /*0748*/ 	.short	0x010a
        /*074a*/ 	.byte	0xff
	.zero		1


	//   ....[102]....
        /*074c*/ 	.word	0x000081e0
        /*0750*/ 	.word	0x00000000
        /*0754*/ 	.word	0x00000000
        /*0758*/ 	.short	0x010a
        /*075a*/ 	.byte	0xff
	.zero		1


	//   ....[103]....
        /*075c*/ 	.word	0x00008240
        /*0760*/ 	.word	0x00000000
        /*0764*/ 	.word	0x00000000
        /*0768*/ 	.short	0x010a
        /*076a*/ 	.byte	0xff
	.zero		1


	//   ....[104]....
        /*076c*/ 	.word	0x000082a0
        /*0770*/ 	.word	0x00000000
        /*0774*/ 	.word	0x00000000
        /*0778*/ 	.short	0x010a
        /*077a*/ 	.byte	0xff
	.zero		1


	//   ....[105]....
        /*077c*/ 	.word	0x00008300
        /*0780*/ 	.word	0x00000000
        /*0784*/ 	.word	0x00000000
        /*0788*/ 	.short	0x010a
        /*078a*/ 	.byte	0xff
	.zero		1


	//   ....[106]....
        /*078c*/ 	.word	0x00008360
        /*0790*/ 	.word	0x00000000
        /*0794*/ 	.word	0x00000000
        /*0798*/ 	.short	0x010a
        /*079a*/ 	.byte	0xff
	.zero		1


	//   ....[107]....
        /*079c*/ 	.word	0x000083c0
        /*07a0*/ 	.word	0x00000000
        /*07a4*/ 	.word	0x00000000
        /*07a8*/ 	.short	0x010a
        /*07aa*/ 	.byte	0xff
	.zero		1


	//   ....[108]....
        /*07ac*/ 	.word	0x00008420
        /*07b0*/ 	.word	0x00000000
        /*07b4*/ 	.word	0x00000000
        /*07b8*/ 	.short	0x010a
        /*07ba*/ 	.byte	0xff
	.zero		1


	//   ....[109]....
        /*07bc*/ 	.word	0x00008480
        /*07c0*/ 	.word	0x00000000
        /*07c4*/ 	.word	0x00000000
        /*07c8*/ 	.short	0x010a
        /*07ca*/ 	.byte	0xff
	.zero		1


	//   ....[110]....
        /*07cc*/ 	.word	0x000084e0
        /*07d0*/ 	.word	0x00000000
        /*07d4*/ 	.word	0x00000000
        /*07d8*/ 	.short	0x010a
        /*07da*/ 	.byte	0xff
	.zero		1


	//   ....[111]....
        /*07dc*/ 	.word	0x00008540
        /*07e0*/ 	.word	0x00000000
        /*07e4*/ 	.word	0x00000000
        /*07e8*/ 	.short	0x010a
        /*07ea*/ 	.byte	0xff
	.zero		1


	//   ....[112]....
        /*07ec*/ 	.word	0x000085a0
        /*07f0*/ 	.word	0x00000000
        /*07f4*/ 	.word	0x00000000
        /*07f8*/ 	.short	0x010a
        /*07fa*/ 	.byte	0xff
	.zero		1


	//   ....[113]....
        /*07fc*/ 	.word	0x00008600
        /*0800*/ 	.word	0x00000000
        /*0804*/ 	.word	0x00000000
        /*0808*/ 	.short	0x010a
        /*080a*/ 	.byte	0xff
	.zero		1


	//   ....[114]....
        /*080c*/ 	.word	0x00008660
        /*0810*/ 	.word	0x00000004
        /*0814*/ 	.word	0x00000118
        /*0818*/ 	.short	0x010a
        /*081a*/ 	.byte	0xff
	.zero		1


	//   ....[115]....
        /*081c*/ 	.word	0x000086c0
        /*0820*/ 	.word	0x00000004
        /*0824*/ 	.word	0x00000110
        /*0828*/ 	.short	0x010a
        /*082a*/ 	.byte	0xff
	.zero		1


	//   ....[116]....
        /*082c*/ 	.word	0x00008720
        /*0830*/ 	.word	0x00000002
        /*0834*/ 	.word	0x00000110
        /*0838*/ 	.short	0x010a
        /*083a*/ 	.byte	0xff
	.zero		1


	//   ....[117]....
        /*083c*/ 	.word	0x00008780
        /*0840*/ 	.word	0x00000004
        /*0844*/ 	.word	0x00000130
        /*0848*/ 	.short	0x010a
        /*084a*/ 	.byte	0xff
	.zero		1


	//   ....[118]....
        /*084c*/ 	.word	0x000087e0
        /*0850*/ 	.word	0x00000002
        /*0854*/ 	.word	0x00000000
        /*0858*/ 	.short	0x010a
        /*085a*/ 	.byte	0xff
	.zero		1


	//   ....[119]....
        /*085c*/ 	.word	0x00008840
        /*0860*/ 	.word	0x00000002
        /*0864*/ 	.word	0x00000000
        /*0868*/ 	.short	0x010a
        /*086a*/ 	.byte	0xff
	.zero		1


	//   ....[120]....
        /*086c*/ 	.word	0x000088a0
        /*0870*/ 	.word	0x00000002
        /*0874*/ 	.word	0x00000000
        /*0878*/ 	.short	0x010a
        /*087a*/ 	.byte	0xff
	.zero		1


	//   ....[121]....
        /*087c*/ 	.word	0x00008900
        /*0880*/ 	.word	0x00000000
        /*0884*/ 	.word	0x00000110
        /*0888*/ 	.short	0x010a
        /*088a*/ 	.byte	0xff
	.zero		1


	//   ....[122]....
        /*088c*/ 	.word	0x00008960
        /*0890*/ 	.word	0x00000000
        /*0894*/ 	.word	0x00000108
        /*0898*/ 	.short	0x010a
        /*089a*/ 	.byte	0xff
	.zero		1


	//   ....[123]....
        /*089c*/ 	.word	0x000089c0
        /*08a0*/ 	.word	0x00000002
        /*08a4*/ 	.word	0x000000e8
        /*08a8*/ 	.short	0x010a
        /*08aa*/ 	.byte	0xff
	.zero		1


	//   ....[124]....
        /*08ac*/ 	.word	0x00008a20
        /*08b0*/ 	.word	0x00000000
        /*08b4*/ 	.word	0x000000e8
        /*08b8*/ 	.short	0x010a
        /*08ba*/ 	.byte	0xff
	.zero		1


	//   ....[125]....
        /*08bc*/ 	.word	0x00008a80
        /*08c0*/ 	.word	0x00000000
        /*08c4*/ 	.word	0x00000000
        /*08c8*/ 	.short	0x010a
        /*08ca*/ 	.byte	0xff
	.zero		1


	//   ....[126]....
        /*08cc*/ 	.word	0x00008ae0
        /*08d0*/ 	.word	0x00000000
        /*08d4*/ 	.word	0x00000000
        /*08d8*/ 	.short	0x010a
        /*08da*/ 	.byte	0xff
	.zero		1


	//   ....[127]....
        /*08dc*/ 	.word	0x00008b40
        /*08e0*/ 	.word	0x00000000
        /*08e4*/ 	.word	0x00000110
        /*08e8*/ 	.short	0x010a
        /*08ea*/ 	.byte	0xff
	.zero		1


	//   ....[128]....
        /*08ec*/ 	.word	0x00008b90
        /*08f0*/ 	.word	0x00000000
        /*08f4*/ 	.word	0x000000d0
        /*08f8*/ 	.short	0x010a
        /*08fa*/ 	.byte	0xff
	.zero		1


	//   ....[129]....
        /*08fc*/ 	.word	0x00008be0
        /*0900*/ 	.word	0x0000001b
        /*0904*/ 	.word	0x00000120
        /*0908*/ 	.short	0x010a
        /*090a*/ 	.byte	0xff
	.zero		1


	//   ....[130]....
        /*090c*/ 	.word	0x00008c30
        /*0910*/ 	.word	0x00000003
        /*0914*/ 	.word	0x000000d0
        /*0918*/ 	.short	0x010a
        /*091a*/ 	.byte	0xff
	.zero		1


	//----- nvinfo : EIATTR_NUM_MBARRIERS
	.align		4
.L_47:
        /*091c*/ 	.byte	0x03, 0x38
        /*091e*/ 	.short	0x0028


	//----- nvinfo : EIATTR_EXIT_INSTR_OFFSETS
	.align		4
        /*0920*/ 	.byte	0x04, 0x1c
        /*0922*/ 	.short	(.L_49 - .L_48)


	//   ....[0]....
.L_48:
        /*0924*/ 	.word	0x000033b0


	//   ....[1]....
        /*0928*/ 	.word	0x00003660


	//   ....[2]....
        /*092c*/ 	.word	0x000036c0


	//   ....[3]....
        /*0930*/ 	.word	0x00004520


	//   ....[4]....
        /*0934*/ 	.word	0x00005740


	//   ....[5]....
        /*0938*/ 	.word	0x00005780


	//   ....[6]....
        /*093c*/ 	.word	0x00007f70


	//   ....[7]....
        /*0940*/ 	.word	0x00007ff0


	//   ....[8]....
        /*0944*/ 	.word	0x00008020


	//   ....[9]....
        /*0948*/ 	.word	0x000080a0


	//----- nvinfo : EIATTR_MAX_THREADS
	.align		4
.L_49:
        /*094c*/ 	.byte	0x04, 0x05
        /*094e*/ 	.short	(.L_51 - .L_50)
.L_50:
        /*0950*/ 	.word	0x00000100
        /*0954*/ 	.word	0x00000001
        /*0958*/ 	.word	0x00000001


	//----- nvinfo : EIATTR_CRS_STACK_SIZE
	.align		4
.L_51:
        /*095c*/ 	.byte	0x04, 0x1e
        /*095e*/ 	.short	(.L_53 - .L_52)
.L_52:
        /*0960*/ 	.word	0x00000000


	//----- nvinfo : EIATTR_CBANK_PARAM_SIZE
	.align		4
.L_53:
        /*0964*/ 	.byte	0x03, 0x19
        /*0966*/ 	.short	0x0900


	//----- nvinfo : EIATTR_PARAM_CBANK
	.align		4
        /*0968*/ 	.byte	0x04, 0x0a
        /*096a*/ 	.short	(.L_55 - .L_54)
	.align		4
.L_54:
        /*096c*/ 	.word	index@(.nv.constant0._ZN7cutlass13device_kernelINS_4conv6kernel13ConvUniversalINS1_16ConvProblemShapeILNS1_8OperatorE1ELi3EEENS1_10collective14CollectiveConvINS1_47MainloopSm100TmaUmmaWarpSpecializedImplicitGemmILS5_1ELi13ELi3ELi1ELi2EN4cute5tupleIJNSA_1CILi2EEENSC_ILi1EEESE_EEEEENSB_IJNSC_ILi64EEESH_NSB_IJSH_EEEEEENS_10bfloat16_tESK_NSA_8TiledMMAINSA_8MMA_AtomIJNSA_20SM100_MMA_F16BF16_SSISK_SK_fLi64ELi64ELNSA_4UMMA5MajorE0ELSP_1ELNSO_7ScaleInE0ELSQ_0EEEEEENSA_6LayoutINSB_IJSE_SE_SE_EEENSB_IJNSC_ILi0EEESV_SV_EEEEENSB_IJNSA_10UnderscoreESY_SY_EEEEENS7_6detail27Sm100ImplicitGemmTileTraitsINSA_20SM90_TMA_LOAD_IM2COLENSA_14ComposedLayoutINSA_7SwizzleILi3ELi4ELi3EEENSA_18smem_ptr_flag_bitsILi16EEENST_INSB_IJNSC_ILi8EEESH_EEENSB_IJSH_SE_EEEEEEEvEENS12_INSA_23SM90_TMA_LOAD_MULTICASTENS14_IS16_S18_NST_INSB_IJSH_S19_EEENSB_IJSE_SH_EEEEEEEvEEEENS_8epilogue10collective18CollectiveEpilogueINS1M_23Sm100TmaWarpSpecializedILi3ELi2ELi16ELb1ELb0EEEJSJ_NSB_IJNST_ISH_SE_EENST_INSC_ILi32EEESE_EEEEESK_NSB_IJNSB_IJllllEEESE_SV_EEESK_S1W_NS1M_6fusion15FusionCallbacksIS1Q_NS1X_17LinearCombinationISK_fSK_fLNS_15FloatRoundStyleE2EEESJ_S1U_JEEENSA_5SM1004TMEM4LOAD26SM100_TMEM_LOAD_16dp256b4xES13_NS14_INS15_ILi2ELi4ELi3EEES18_NST_INSB_IJS19_S1S_EEENSB_IJS1S_SE_EEEEEEENSA_17SM75_U32x4_LDSM_NENSA_21SM90_TMA_STORE_IM2COLES2B_NSA_17SM90_U32x4_STSM_NENSA_39AutoVectorizingCopyWithAssumedAlignmentILi128EEEEEEvvEEEEvNT_6ParamsE)
        /*0970*/ 	.short	0x0380
        /*0972*/ 	.short	0x0900


	//----- nvinfo : EIATTR_SW_WAR
	.align		4
.L_55:
        /*0974*/ 	.byte	0x04, 0x36
        /*0976*/ 	.short	(.L_57 - .L_56)
.L_56:
        /*0978*/ 	.word	0x00000008
.L_57:


//--------------------- .nv.callgraph             --------------------------
	.section	.nv.callgraph,"",@"SHT_CUDA_CALLGRAPH"
	.align	4
	.sectionentsize	8
	.align		4
        /*0000*/ 	.word	0x00000000
	.align		4
        /*0004*/ 	.word	0xffffffff
	.align		4
        /*0008*/ 	.word	index@(_ZN7cutlass13device_kernelINS_4conv6kernel13ConvUniversalINS1_16ConvProblemShapeILNS1_8OperatorE1ELi3EEENS1_10collective14CollectiveConvINS1_47MainloopSm100TmaUmmaWarpSpecializedImplicitGemmILS5_1ELi13ELi3ELi1ELi2EN4cute5tupleIJNSA_1CILi2EEENSC_ILi1EEESE_EEEEENSB_IJNSC_ILi64EEESH_NSB_IJSH_EEEEEENS_10bfloat16_tESK_NSA_8TiledMMAINSA_8MMA_AtomIJNSA_20SM100_MMA_F16BF16_SSISK_SK_fLi64ELi64ELNSA_4UMMA5MajorE0ELSP_1ELNSO_7ScaleInE0ELSQ_0EEEEEENSA_6LayoutINSB_IJSE_SE_SE_EEENSB_IJNSC_ILi0EEESV_SV_EEEEENSB_IJNSA_10UnderscoreESY_SY_EEEEENS7_6detail27Sm100ImplicitGemmTileTraitsINSA_20SM90_TMA_LOAD_IM2COLENSA_14ComposedLayoutINSA_7SwizzleILi3ELi4ELi3EEENSA_18smem_ptr_flag_bitsILi16EEENST_INSB_IJNSC_ILi8EEESH_EEENSB_IJSH_SE_EEEEEEEvEENS12_INSA_23SM90_TMA_LOAD_MULTICASTENS14_IS16_S18_NST_INSB_IJSH_S19_EEENSB_IJSE_SH_EEEEEEEvEEEENS_8epilogue10collective18CollectiveEpilogueINS1M_23Sm100TmaWarpSpecializedILi3ELi2ELi16ELb1ELb0EEEJSJ_NSB_IJNST_ISH_SE_EENST_INSC_ILi32EEESE_EEEEESK_NSB_IJNSB_IJllllEEESE_SV_EEESK_S1W_NS1M_6fusion15FusionCallbacksIS1Q_NS1X_17LinearCombinationISK_fSK_fLNS_15FloatRoundStyleE2EEESJ_S1U_JEEENSA_5SM1004TMEM4LOAD26SM100_TMEM_LOAD_16dp256b4xES13_NS14_INS15_ILi2ELi4ELi3EEES18_NST_INSB_IJS19_S1S_EEENSB_IJS1S_SE_EEEEEEENSA_17SM75_U32x4_LDSM_NENSA_21SM90_TMA_STORE_IM2COLES2B_NSA_17SM90_U32x4_STSM_NENSA_39AutoVectorizingCopyWithAssumedAlignmentILi128EEEEEEvvEEEEvNT_6ParamsE)
	.align		4
        /*000c*/ 	.word	index@(__assertfail)
	.align		4
        /*0010*/ 	.word	0x00000000
	.align		4
        /*0014*/ 	.word	0xfffffffe
	.align		4
        /*0018*/ 	.word	0x00000000
	.align		4
        /*001c*/ 	.word	0xfffffffd
	.align		4
        /*0020*/ 	.word	0x00000000
	.align		4
        /*0024*/ 	.word	0xfffffffc


//--------------------- .nv.constant4             --------------------------
	.section	.nv.constant4,"a",@progbits
	.align	8
	.align		8
.nv.constant4:
        /*0000*/ 	.dword	__assertfail
	.align		8
        /*0008*/ 	.dword	__unnamed_1
	.align		8
        /*0010*/ 	.dword	__unnamed_2
	.align		8
        /*0018*/ 	.dword	_ZN39_INTERNAL_17622335_4_k_cu_d38d40da_34764cuda3std3__45__cpo5beginE
	.align		8
        /*0020*/ 	.dword	_ZN39_INTERNAL_17622335_4_k_cu_d38d40da_34764cuda3std3__45__cpo3endE
	.align		8
        /*0028*/ 	.dword	_ZN39_INTERNAL_17622335_4_k_cu_d38d40da_34764cuda3std3__45__cpo6cbeginE
	.align		8
        /*0030*/ 	.dword	_ZN39_INTERNAL_17622335_4_k_cu_d38d40da_34764cuda3std3__45__cpo4cendE
	.align		8
        /*0038*/ 	.dword	_ZN39_INTERNAL_17622335_4_k_cu_d38d40da_34764cuda3std3__441_GLOBAL__N__17622335_4_k_cu_d38d40da_34766ignoreE
	.align		8
        /*0040*/ 	.dword	_ZN39_INTERNAL_17622335_4_k_cu_d38d40da_34764cuda3std3__419piecewise_constructE
	.align		8
        /*0048*/ 	.dword	_ZN39_INTERNAL_17622335_4_k_cu_d38d40da_34764cuda3std3__48in_placeE
	.align		8
        /*0050*/ 	.dword	_ZN39_INTERNAL_17622335_4_k_cu_d38d40da_34764cuda3std6ranges3__45__cpo4swapE
	.align		8
        /*0058*/ 	.dword	_ZN39_INTERNAL_17622335_4_k_cu_d38d40da_34764cuda3std6ranges3__45__cpo9iter_moveE
	.align		8
        /*0060*/ 	.dword	_ZN39_INTERNAL_17622335_4_k_cu_d38d40da_34764cute7productE
	.align		8
        /*0068*/ 	.dword	_ZN39_INTERNAL_17622335_4_k_cu_d38d40da_34764cute1_E
	.align		8
        /*0070*/ 	.dword	$str$27
	.align		8
        /*0078*/ 	.dword	$str$28
	.align		8
        /*0080*/ 	.dword	$str$29
	.align		8
        /*0088*/ 	.dword	$str$30


//--------------------- .text._ZN7cutlass13device_kernelINS_4conv6kernel13ConvUniversalINS1_16ConvProblemShapeILNS1_8OperatorE1ELi3EEENS1_10collective14CollectiveConvINS1_47MainloopSm100TmaUmmaWarpSpecializedImplicitGemmILS5_1ELi13ELi3ELi1ELi2EN4cute5tupleIJNSA_1CILi2EEENSC_ILi1EEESE_EEEEENSB_IJNSC_ILi64EEESH_NSB_IJSH_EEEEEENS_10bfloat16_tESK_NSA_8TiledMMAINSA_8MMA_AtomIJNSA_20SM100_MMA_F16BF16_SSISK_SK_fLi64ELi64ELNSA_4UMMA5MajorE0ELSP_1ELNSO_7ScaleInE0ELSQ_0EEEEEENSA_6LayoutINSB_IJSE_SE_SE_EEENSB_IJNSC_ILi0EEESV_SV_EEEEENSB_IJNSA_10UnderscoreESY_SY_EEEEENS7_6detail27Sm100ImplicitGemmTileTraitsINSA_20SM90_TMA_LOAD_IM2COLENSA_14ComposedLayoutINSA_7SwizzleILi3ELi4ELi3EEENSA_18smem_ptr_flag_bitsILi16EEENST_INSB_IJNSC_ILi8EEESH_EEENSB_IJSH_SE_EEEEEEEvEENS12_INSA_23SM90_TMA_LOAD_MULTICASTENS14_IS16_S18_NST_INSB_IJSH_S19_EEENSB_IJSE_SH_EEEEEEEvEEEENS_8epilogue10collective18CollectiveEpilogueINS1M_23Sm100TmaWarpSpecializedILi3ELi2ELi16ELb1ELb0EEEJSJ_NSB_IJNST_ISH_SE_EENST_INSC_ILi32EEESE_EEEEESK_NSB_IJNSB_IJllllEEESE_SV_EEESK_S1W_NS1M_6fusion15FusionCallbacksIS1Q_NS1X_17LinearCombinationISK_fSK_fLNS_15FloatRoundStyleE2EEESJ_S1U_JEEENSA_5SM1004TMEM4LOAD26SM100_TMEM_LOAD_16dp256b4xES13_NS14_INS15_ILi2ELi4ELi3EEES18_NST_INSB_IJS19_S1S_EEENSB_IJS1S_SE_EEEEEEENSA_17SM75_U32x4_LDSM_NENSA_21SM90_TMA_STORE_IM2COLES2B_NSA_17SM90_U32x4_STSM_NENSA_39AutoVectorizingCopyWithAssumedAlignmentILi128EEEEEEvvEEEEvNT_6ParamsE --------------------------
	.section	.text._ZN7cutlass13device_kernelINS_4conv6kernel13ConvUniversalINS1_16ConvProblemShapeILNS1_8OperatorE1ELi3EEENS1_10collective14CollectiveConvINS1_47MainloopSm100TmaUmmaWarpSpecializedImplicitGemmILS5_1ELi13ELi3ELi1ELi2EN4cute5tupleIJNSA_1CILi2EEENSC_ILi1EEESE_EEEEENSB_IJNSC_ILi64EEESH_NSB_IJSH_EEEEEENS_10bfloat16_tESK_NSA_8TiledMMAINSA_8MMA_AtomIJNSA_20SM100_MMA_F16BF16_SSISK_SK_fLi64ELi64ELNSA_4UMMA5MajorE0ELSP_1ELNSO_7ScaleInE0ELSQ_0EEEEEENSA_6LayoutINSB_IJSE_SE_SE_EEENSB_IJNSC_ILi0EEESV_SV_EEEEENSB_IJNSA_10UnderscoreESY_SY_EEEEENS7_6detail27Sm100ImplicitGemmTileTraitsINSA_20SM90_TMA_LOAD_IM2COLENSA_14ComposedLayoutINSA_7SwizzleILi3ELi4ELi3EEENSA_18smem_ptr_flag_bitsILi16EEENST_INSB_IJNSC_ILi8EEESH_EEENSB_IJSH_SE_EEEEEEEvEENS12_INSA_23SM90_TMA_LOAD_MULTICASTENS14_IS16_S18_NST_INSB_IJSH_S19_EEENSB_IJSE_SH_EEEEEEEvEEEENS_8epilogue10collective18CollectiveEpilogueINS1M_23Sm100TmaWarpSpecializedILi3ELi2ELi16ELb1ELb0EEEJSJ_NSB_IJNST_ISH_SE_EENST_INSC_ILi32EEESE_EEEEESK_NSB_IJNSB_IJllllEEESE_SV_EEESK_S1W_NS1M_6fusion15FusionCallbacksIS1Q_NS1X_17LinearCombinationISK_fSK_fLNS_15FloatRoundStyleE2EEESJ_S1U_JEEENSA_5SM1004TMEM4LOAD26SM100_TMEM_LOAD_16dp256b4xES13_NS14_INS15_ILi2ELi4ELi3EEES18_NST_INSB_IJS19_S1S_EEENSB_IJS1S_SE_EEEEEEENSA_17SM75_U32x4_LDSM_NENSA_21SM90_TMA_STORE_IM2COLES2B_NSA_17SM90_U32x4_STSM_NENSA_39AutoVectorizingCopyWithAssumedAlignmentILi128EEEEEEvvEEEEvNT_6ParamsE,"ax",@progbits
	.align	128
.text._ZN7cutlass13device_kernelINS_4conv6kernel13ConvUniversalINS1_16ConvProblemShapeILNS1_8OperatorE1ELi3EEENS1_10collective14CollectiveConvINS1_47MainloopSm100TmaUmmaWarpSpecializedImplicitGemmILS5_1ELi13ELi3ELi1ELi2EN4cute5tupleIJNSA_1CILi2EEENSC_ILi1EEESE_EEEEENSB_IJNSC_ILi64EEESH_NSB_IJSH_EEEEEENS_10bfloat16_tESK_NSA_8TiledMMAINSA_8MMA_AtomIJNSA_20SM100_MMA_F16BF16_SSISK_SK_fLi64ELi64ELNSA_4UMMA5MajorE0ELSP_1ELNSO_7ScaleInE0ELSQ_0EEEEEENSA_6LayoutINSB_IJSE_SE_SE_EEENSB_IJNSC_ILi0EEESV_SV_EEEEENSB_IJNSA_10UnderscoreESY_SY_EEEEENS7_6detail27Sm100ImplicitGemmTileTraitsINSA_20SM90_TMA_LOAD_IM2COLENSA_14ComposedLayoutINSA_7SwizzleILi3ELi4ELi3EEENSA_18smem_ptr_flag_bitsILi16EEENST_INSB_IJNSC_ILi8EEESH_EEENSB_IJSH_SE_EEEEEEEvEENS12_INSA_23SM90_TMA_LOAD_MULTICASTENS14_IS16_S18_NST_INSB_IJSH_S19_EEENSB_IJSE_SH_EEEEEEEvEEEENS_8epilogue10collective18CollectiveEpilogueINS1M_23Sm100TmaWarpSpecializedILi3ELi2ELi16ELb1ELb0EEEJSJ_NSB_IJNST_ISH_SE_EENST_INSC_ILi32EEESE_EEEEESK_NSB_IJNSB_IJllllEEESE_SV_EEESK_S1W_NS1M_6fusion15FusionCallbacksIS1Q_NS1X_17LinearCombinationISK_fSK_fLNS_15FloatRoundStyleE2EEESJ_S1U_JEEENSA_5SM1004TMEM4LOAD26SM100_TMEM_LOAD_16dp256b4xES13_NS14_INS15_ILi2ELi4ELi3EEES18_NST_INSB_IJS19_S1S_EEENSB_IJS1S_SE_EEEEEEENSA_17SM75_U32x4_LDSM_NENSA_21SM90_TMA_STORE_IM2COLES2B_NSA_17SM90_U32x4_STSM_NENSA_39AutoVectorizingCopyWithAssumedAlignmentILi128EEEEEEvvEEEEvNT_6ParamsE:
        .type           _ZN7cutlass13device_kernelINS_4conv6kernel13ConvUniversalINS1_16ConvProblemShapeILNS1_8OperatorE1ELi3EEENS1_10collective14CollectiveConvINS1_47MainloopSm100TmaUmmaWarpSpecializedImplicitGemmILS5_1ELi13ELi3ELi1ELi2EN4cute5tupleIJNSA_1CILi2EEENSC_ILi1EEESE_EEEEENSB_IJNSC_ILi64EEESH_NSB_IJSH_EEEEEENS_10bfloat16_tESK_NSA_8TiledMMAINSA_8MMA_AtomIJNSA_20SM100_MMA_F16BF16_SSISK_SK_fLi64ELi64ELNSA_4UMMA5MajorE0ELSP_1ELNSO_7ScaleInE0ELSQ_0EEEEEENSA_6LayoutINSB_IJSE_SE_SE_EEENSB_IJNSC_ILi0EEESV_SV_EEEEENSB_IJNSA_10UnderscoreESY_SY_EEEEENS7_6detail27Sm100ImplicitGemmTileTraitsINSA_20SM90_TMA_LOAD_IM2COLENSA_14ComposedLayoutINSA_7SwizzleILi3ELi4ELi3EEENSA_18smem_ptr_flag_bitsILi16EEENST_INSB_IJNSC_ILi8EEESH_EEENSB_IJSH_SE_EEEEEEEvEENS12_INSA_23SM90_TMA_LOAD_MULTICASTENS14_IS16_S18_NST_INSB_IJSH_S19_EEENSB_IJSE_SH_EEEEEEEvEEEENS_8epilogue10collective18CollectiveEpilogueINS1M_23Sm100TmaWarpSpecializedILi3ELi2ELi16ELb1ELb0EEEJSJ_NSB_IJNST_ISH_SE_EENST_INSC_ILi32EEESE_EEEEESK_NSB_IJNSB_IJllllEEESE_SV_EEESK_S1W_NS1M_6fusion15FusionCallbacksIS1Q_NS1X_17LinearCombinationISK_fSK_fLNS_15FloatRoundStyleE2EEESJ_S1U_JEEENSA_5SM1004TMEM4LOAD26SM100_TMEM_LOAD_16dp256b4xES13_NS14_INS15_ILi2ELi4ELi3EEES18_NST_INSB_IJS19_S1S_EEENSB_IJS1S_SE_EEEEEEENSA_17SM75_U32x4_LDSM_NENSA_21SM90_TMA_STORE_IM2COLES2B_NSA_17SM90_U32x4_STSM_NENSA_39AutoVectorizingCopyWithAssumedAlignmentILi128EEEEEEvvEEEEvNT_6ParamsE,@function
        .size           _ZN7cutlass13device_kernelINS_4conv6kernel13ConvUniversalINS1_16ConvProblemShapeILNS1_8OperatorE1ELi3EEENS1_10collective14CollectiveConvINS1_47MainloopSm100TmaUmmaWarpSpecializedImplicitGemmILS5_1ELi13ELi3ELi1ELi2EN4cute5tupleIJNSA_1CILi2EEENSC_ILi1EEESE_EEEEENSB_IJNSC_ILi64EEESH_NSB_IJSH_EEEEEENS_10bfloat16_tESK_NSA_8TiledMMAINSA_8MMA_AtomIJNSA_20SM100_MMA_F16BF16_SSISK_SK_fLi64ELi64ELNSA_4UMMA5MajorE0ELSP_1ELNSO_7ScaleInE0ELSQ_0EEEEEENSA_6LayoutINSB_IJSE_SE_SE_EEENSB_IJNSC_ILi0EEESV_SV_EEEEENSB_IJNSA_10UnderscoreESY_SY_EEEEENS7_6detail27Sm100ImplicitGemmTileTraitsINSA_20SM90_TMA_LOAD_IM2COLENSA_14ComposedLayoutINSA_7SwizzleILi3ELi4ELi3EEENSA_18smem_ptr_flag_bitsILi16EEENST_INSB_IJNSC_ILi8EEESH_EEENSB_IJSH_SE_EEEEEEEvEENS12_INSA_23SM90_TMA_LOAD_MULTICASTENS14_IS16_S18_NST_INSB_IJSH_S19_EEENSB_IJSE_SH_EEEEEEEvEEEENS_8epilogue10collective18CollectiveEpilogueINS1M_23Sm100TmaWarpSpecializedILi3ELi2ELi16ELb1ELb0EEEJSJ_NSB_IJNST_ISH_SE_EENST_INSC_ILi32EEESE_EEEEESK_NSB_IJNSB_IJllllEEESE_SV_EEESK_S1W_NS1M_6fusion15FusionCallbacksIS1Q_NS1X_17LinearCombinationISK_fSK_fLNS_15FloatRoundStyleE2EEESJ_S1U_JEEENSA_5SM1004TMEM4LOAD26SM100_TMEM_LOAD_16dp256b4xES13_NS14_INS15_ILi2ELi4ELi3EEES18_NST_INSB_IJS19_S1S_EEENSB_IJS1S_SE_EEEEEEENSA_17SM75_U32x4_LDSM_NENSA_21SM90_TMA_STORE_IM2COLES2B_NSA_17SM90_U32x4_STSM_NENSA_39AutoVectorizingCopyWithAssumedAlignmentILi128EEEEEEvvEEEEvNT_6ParamsE,(.L_x_179 - _ZN7cutlass13device_kernelINS_4conv6kernel13ConvUniversalINS1_16ConvProblemShapeILNS1_8OperatorE1ELi3EEENS1_10collective14CollectiveConvINS1_47MainloopSm100TmaUmmaWarpSpecializedImplicitGemmILS5_1ELi13ELi3ELi1ELi2EN4cute5tupleIJNSA_1CILi2EEENSC_ILi1EEESE_EEEEENSB_IJNSC_ILi64EEESH_NSB_IJSH_EEEEEENS_10bfloat16_tESK_NSA_8TiledMMAINSA_8MMA_AtomIJNSA_20SM100_MMA_F16BF16_SSISK_SK_fLi64ELi64ELNSA_4UMMA5MajorE0ELSP_1ELNSO_7ScaleInE0ELSQ_0EEEEEENSA_6LayoutINSB_IJSE_SE_SE_EEENSB_IJNSC_ILi0EEESV_SV_EEEEENSB_IJNSA_10UnderscoreESY_SY_EEEEENS7_6detail27Sm100ImplicitGemmTileTraitsINSA_20SM90_TMA_LOAD_IM2COLENSA_14ComposedLayoutINSA_7SwizzleILi3ELi4ELi3EEENSA_18smem_ptr_flag_bitsILi16EEENST_INSB_IJNSC_ILi8EEESH_EEENSB_IJSH_SE_EEEEEEEvEENS12_INSA_23SM90_TMA_LOAD_MULTICASTENS14_IS16_S18_NST_INSB_IJSH_S19_EEENSB_IJSE_SH_EEEEEEEvEEEENS_8epilogue10collective18CollectiveEpilogueINS1M_23Sm100TmaWarpSpecializedILi3ELi2ELi16ELb1ELb0EEEJSJ_NSB_IJNST_ISH_SE_EENST_INSC_ILi32EEESE_EEEEESK_NSB_IJNSB_IJllllEEESE_SV_EEESK_S1W_NS1M_6fusion15FusionCallbacksIS1Q_NS1X_17LinearCombinationISK_fSK_fLNS_15FloatRoundStyleE2EEESJ_S1U_JEEENSA_5SM1004TMEM4LOAD26SM100_TMEM_LOAD_16dp256b4xES13_NS14_INS15_ILi2ELi4ELi3EEES18_NST_INSB_IJS19_S1S_EEENSB_IJS1S_SE_EEEEEEENSA_17SM75_U32x4_LDSM_NENSA_21SM90_TMA_STORE_IM2COLES2B_NSA_17SM90_U32x4_STSM_NENSA_39AutoVectorizingCopyWithAssumedAlignmentILi128EEEEEEvvEEEEvNT_6ParamsE)
        .other          _ZN7cutlass13device_kernelINS_4conv6kernel13ConvUniversalINS1_16ConvProblemShapeILNS1_8OperatorE1ELi3EEENS1_10collective14CollectiveConvINS1_47MainloopSm100TmaUmmaWarpSpecializedImplicitGemmILS5_1ELi13ELi3ELi1ELi2EN4cute5tupleIJNSA_1CILi2EEENSC_ILi1EEESE_EEEEENSB_IJNSC_ILi64EEESH_NSB_IJSH_EEEEEENS_10bfloat16_tESK_NSA_8TiledMMAINSA_8MMA_AtomIJNSA_20SM100_MMA_F16BF16_SSISK_SK_fLi64ELi64ELNSA_4UMMA5MajorE0ELSP_1ELNSO_7ScaleInE0ELSQ_0EEEEEENSA_6LayoutINSB_IJSE_SE_SE_EEENSB_IJNSC_ILi0EEESV_SV_EEEEENSB_IJNSA_10UnderscoreESY_SY_EEEEENS7_6detail27Sm100ImplicitGemmTileTraitsINSA_20SM90_TMA_LOAD_IM2COLENSA_14ComposedLayoutINSA_7SwizzleILi3ELi4ELi3EEENSA_18smem_ptr_flag_bitsILi16EEENST_INSB_IJNSC_ILi8EEESH_EEENSB_IJSH_SE_EEEEEEEvEENS12_INSA_23SM90_TMA_LOAD_MULTICASTENS14_IS16_S18_NST_INSB_IJSH_S19_EEENSB_IJSE_SH_EEEEEEEvEEEENS_8epilogue10collective18CollectiveEpilogueINS1M_23Sm100TmaWarpSpecializedILi3ELi2ELi16ELb1ELb0EEEJSJ_NSB_IJNST_ISH_SE_EENST_INSC_ILi32EEESE_EEEEESK_NSB_IJNSB_IJllllEEESE_SV_EEESK_S1W_NS1M_6fusion15FusionCallbacksIS1Q_NS1X_17LinearCombinationISK_fSK_fLNS_15FloatRoundStyleE2EEESJ_S1U_JEEENSA_5SM1004TMEM4LOAD26SM100_TMEM_LOAD_16dp256b4xES13_NS14_INS15_ILi2ELi4ELi3EEES18_NST_INSB_IJS19_S1S_EEENSB_IJS1S_SE_EEEEEEENSA_17SM75_U32x4_LDSM_NENSA_21SM90_TMA_STORE_IM2COLES2B_NSA_17SM90_U32x4_STSM_NENSA_39AutoVectorizingCopyWithAssumedAlignmentILi128EEEEEEvvEEEEvNT_6ParamsE,@"STO_CUDA_ENTRY STV_DEFAULT"
_ZN7cutlass13device_kernelINS_4conv6kernel13ConvUniversalINS1_16ConvProblemShapeILNS1_8OperatorE1ELi3EEENS1_10collective14CollectiveConvINS1_47MainloopSm100TmaUmmaWarpSpecializedImplicitGemmILS5_1ELi13ELi3ELi1ELi2EN4cute5tupleIJNSA_1CILi2EEENSC_ILi1EEESE_EEEEENSB_IJNSC_ILi64EEESH_NSB_IJSH_EEEEEENS_10bfloat16_tESK_NSA_8TiledMMAINSA_8MMA_AtomIJNSA_20SM100_MMA_F16BF16_SSISK_SK_fLi64ELi64ELNSA_4UMMA5MajorE0ELSP_1ELNSO_7ScaleInE0ELSQ_0EEEEEENSA_6LayoutINSB_IJSE_SE_SE_EEENSB_IJNSC_ILi0EEESV_SV_EEEEENSB_IJNSA_10UnderscoreESY_SY_EEEEENS7_6detail27Sm100ImplicitGemmTileTraitsINSA_20SM90_TMA_LOAD_IM2COLENSA_14ComposedLayoutINSA_7SwizzleILi3ELi4ELi3EEENSA_18smem_ptr_flag_bitsILi16EEENST_INSB_IJNSC_ILi8EEESH_EEENSB_IJSH_SE_EEEEEEEvEENS12_INSA_23SM90_TMA_LOAD_MULTICASTENS14_IS16_S18_NST_INSB_IJSH_S19_EEENSB_IJSE_SH_EEEEEEEvEEEENS_8epilogue10collective18CollectiveEpilogueINS1M_23Sm100TmaWarpSpecializedILi3ELi2ELi16ELb1ELb0EEEJSJ_NSB_IJNST_ISH_SE_EENST_INSC_ILi32EEESE_EEEEESK_NSB_IJNSB_IJllllEEESE_SV_EEESK_S1W_NS1M_6fusion15FusionCallbacksIS1Q_NS1X_17LinearCombinationISK_fSK_fLNS_15FloatRoundStyleE2EEESJ_S1U_JEEENSA_5SM1004TMEM4LOAD26SM100_TMEM_LOAD_16dp256b4xES13_NS14_INS15_ILi2ELi4ELi3EEES18_NST_INSB_IJS19_S1S_EEENSB_IJS1S_SE_EEEEEEENSA_17SM75_U32x4_LDSM_NENSA_21SM90_TMA_STORE_IM2COLES2B_NSA_17SM90_U32x4_STSM_NENSA_39AutoVectorizingCopyWithAssumedAlignmentILi128EEEEEEvvEEEEvNT_6ParamsE:
[----:B------:R-:W1:Y:S01]  /*0000*/  LDC R1, c[0x0][0x37c] ;  /* 0x0000df00ff017b82 */ /* 0x000e620000000800 */
[----:B------:R-:W2:Y:S01]  /*0010*/  S2R R49, SR_TID.X ;  /* 0x0000000000317919 */ /* 0x000ea20000002100 */
[----:B------:R-:W3:Y:S01]  /*0020*/  LDCU.64 UR8, c[0x0][0x990] ;  /* 0x00013200ff0877ac */ /* 0x000ee20008000a00 */
[----:B-1----:R-:W-:Y:S01]  /*0030*/  VIADD R1, R1, 0xfffffff8 ;  /* 0xfffffff801017836 */ /* 0x002fe20000000000 */
[----:B------:R-:W-:Y:S02]  /*0040*/  PRMT R50, RZ, 0x7610, R50 ;  /* 0x00007610ff327816 */ /* 0x000fe40000000032 */
[----:B------:R-:W-:Y:S01]  /*0050*/  ELECT P3, URZ, PT ;  /* 0x0000000000ff782f */ /* 0x000fe20003860000 */
[----:B---3--:R-:W-:-:S04]  /*0060*/  UISETP.NE.U32.AND UP0, UPT, UR8, URZ, UPT ;  /* 0x000000ff0800728c */ /* 0x008fc8000bf05070 */
[----:B------:R-:W-:Y:S01]  /*0070*/  UISETP.NE.AND.EX UP0, UPT, UR9, URZ, UPT, UP0 ;  /* 0x000000ff0900728c */ /* 0x000fe2000bf05300 */
[----:B--2---:R-:W-:-:S05]  /*0080*/  SHF.R.U32.HI R51, RZ, 0x5, R49 ;  /* 0x00000005ff337819 */ /* 0x004fca0000011631 */
[----:B------:R-:W1:Y:S02]  /*0090*/  SHFL.IDX PT, R0, R51, RZ, 0x1f ;  /* 0x00001fff33007589 */ /* 0x000e6400000e0000 */
[----:B-1----:R-:W-:Y:S01]  /*00a0*/  R2UR UR18, R0 ;  /* 0x00000000001272ca */ /* 0x002fe200000e0000 */
[----:B------:R-:W-:-:S14]  /*00b0*/  BRA.U UP0, `(.L_x_0) ;  /* 0x0000000100307547 */ /* 0x000fdc000b800000 */
[----:B------:R-:W1:Y:S02]  /*00c0*/  LDCU.64 UR4, c[0x0][0x988] ;  /* 0x00013100ff0477ac */ /* 0x000e640008000a00 */
[----:B-1----:R-:W-:-:S04]  /*00d0*/  UISETP.NE.U32.AND UP0, UPT, UR4, URZ, UPT ;  /* 0x000000ff0400728c */ /* 0x002fc8000bf05070 */
[----:B------:R-:W-:-:S09]  /*00e0*/  UISETP.NE.AND.EX UP0, UPT, UR5, URZ, UPT, UP0 ;  /* 0x000000ff0500728c */ /* 0x000fd2000bf05300 */
[----:B------:R-:W-:Y:S05]  /*00f0*/  BRA.U !UP0, `(.L_x_1) ;  /* 0x0000000108147547 */ /* 0x000fea000b800000 */
[----:B------:R-:W1:Y:S01]  /*0100*/  LDC.64 R26, c[0x0][0x988] ;  /* 0x00026200ff1a7b82 */ /* 0x000e620000000a00 */
[----:B------:R-:W1:Y:S02]  /*0110*/  LDCU.64 UR4, c[0x0][0x358] ;  /* 0x00006b00ff0477ac */ /* 0x000e640008000a00 */
[----:B-1----:R1:W5:Y:S01]  /*0120*/  LDG.E R26, desc[UR4][R26.64] ;  /* 0x000000041a1a7981 */ /* 0x002362000c1e1900 */
[----:B------:R-:W-:Y:S01]  /*0130*/  HFMA2 R50, -RZ, RZ, 0, 5.9604644775390625e-08 ;  /* 0x00000001ff327431 */ /* 0x000fe200000001ff */
[----:B------:R-:W-:Y:S05]  /*0140*/  BRA `(.L_x_0) ;  /* 0x00000000000c7947 */ /* 0x000fea0003800000 */
.L_x_1:
[----:B------:R-:W1:Y:S01]  /*0150*/  LDCU UR4, c[0x0][0x980] ;  /* 0x00013000ff0477ac */ /* 0x000e620008000800 */
[----:B------:R-:W-:Y:S01]  /*0160*/  HFMA2 R50, -RZ, RZ, 0, 5.9604644775390625e-08 ;  /* 0x00000001ff327431 */ /* 0x000fe200000001ff */
[----:B-1----:R-:W-:-:S07]  /*0170*/  MOV R26, UR4 ;  /* 0x00000004001a7c02 */ /* 0x002fce0008000f00 */
.L_x_0:
[----:B------:R-:W2:Y:S02]  /*0180*/  LDCU.64 UR4, c[0x0][0x9b0] ;  /* 0x00013600ff0477ac */ /* 0x000ea40008000a00 */
[----:B--2---:R-:W-:-:S04]  /*0190*/  UISETP.NE.U32.AND UP0, UPT, UR4, URZ, UPT ;  /* 0x000000ff0400728c */ /* 0x004fc8000bf05070 */
[----:B------:R-:W-:-:S09]  /*01a0*/  UISETP.NE.AND.EX UP0, UPT, UR5, URZ, UPT, UP0 ;  /* 0x000000ff0500728c */ /* 0x000fd2000bf05300 */
[----:B------:R-:W-:Y:S05]  /*01b0*/  BRA.U UP0, `(.L_x_2) ;  /* 0x0000000100287547 */ /* 0x000fea000b800000 */
[----:B------:R-:W2:Y:S02]  /*01c0*/  LDCU.64 UR4, c[0x0][0x9a8] ;  /* 0x00013500ff0477ac */ /* 0x000ea40008000a00 */
[----:B--2---:R-:W-:-:S04]  /*01d0*/  UISETP.NE.U32.AND UP0, UPT, UR4, URZ, UPT ;  /* 0x000000ff0400728c */ /* 0x004fc8000bf05070 */
[----:B------:R-:W-:-:S09]  /*01e0*/  UISETP.NE.AND.EX UP0, UPT, UR5, URZ, UPT, UP0 ;  /* 0x000000ff0500728c */ /* 0x000fd2000bf05300 */
[----:B------:R-:W-:Y:S05]  /*01f0*/  BRA.U !UP0, `(.L_x_3) ;  /* 0x0000000108107547 */ /* 0x000fea000b800000 */
[----:B------:R-:W2:Y:S01]  /*0200*/  LDC.64 R24, c[0x0][0x9a8] ;  /* 0x00026a00ff187b82 */ /* 0x000ea20000000a00 */
[----:B------:R-:W2:Y:S02]  /*0210*/  LDCU.64 UR4, c[0x0][0x358] ;  /* 0x00006b00ff0477ac */ /* 0x000ea40008000a00 */
[----:B--2---:R2:W5:Y:S01]  /*0220*/  LDG.E R24, desc[UR4][R24.64] ;  /* 0x0000000418187981 */ /* 0x004562000c1e1900 */
[----:B------:R-:W-:Y:S05]  /*0230*/  BRA `(.L_x_2) ;  /* 0x0000000000087947 */ /* 0x000fea0003800000 */
.L_x_3:
[----:B------:R-:W2:Y:S02]  /*0240*/  LDCU UR4, c[0x0][0x9a0] ;  /* 0x00013400ff0477ac */ /* 0x000ea40008000800 */
[----:B--2---:R-:W-:Y:S02]  /*0250*/  MOV R24, UR4 ;  /* 0x0000000400187c02 */ /* 0x004fe40008000f00 */
.L_x_2:
[----:B------:R-:W-:Y:S01]  /*0260*/  IMAD.U32 R0, RZ, RZ, UR18 ;  /* 0x00000012ff007e24 */ /* 0x000fe2000f8e00ff */
[----:B------:R-:W-:Y:S04]  /*0270*/  BSSY.RECONVERGENT B0, `(.L_x_4) ;  /* 0x000000c000007945 */ /* 0x000fe80003800200 */
[C---:B------:R-:W-:Y:S02]  /*0280*/  ISETP.NE.OR P1, PT, R0.reuse, 0x1, !P3 ;  /* 0x000000010000780c */ /* 0x040fe40005f25670 */
[----:B------:R-:W-:-:S11]  /*0290*/  ISETP.NE.OR P0, PT, R0, 0x3, !P3 ;  /* 0x000000030000780c */ /* 0x000fd60005f05670 */
[----:B------:R-:W-:Y:S05]  /*02a0*/  @P1 BRA `(.L_x_5) ;  /* 0x0000000000201947 */ /* 0x000fea0003800000 */
[----:B------:R-:W3:Y:S02]  /*02b0*/  LDCU.64 UR4, c[0x0][0x348] ;  /* 0x00006900ff0477ac */ /* 0x000ee40008000a00 */
[----:B---3--:R-:W-:Y:S02]  /*02c0*/  UIADD3 UR6, UP1, UPT, UR4, 0x80, URZ ;  /* 0x0000008004067890 */ /* 0x008fe4000ff3e0ff */
[----:B------:R-:W-:Y:S02]  /*02d0*/  UIADD3 UR4, UP0, UPT, UR4, 0x200, URZ ;  /* 0x0000020004047890 */ /* 0x000fe4000ff1e0ff */
[----:B------:R-:W-:Y:S02]  /*02e0*/  UIADD3.X UR7, UPT, UPT, URZ, UR5, URZ, UP1, !UPT ;  /* 0x00000005ff077290 */ /* 0x000fe40008ffe4ff */
[----:B------:R-:W-:-:S07]  /*02f0*/  UIADD3.X UR5, UPT, UPT, URZ, UR5, URZ, UP0, !UPT ;  /* 0x00000005ff057290 */ /* 0x000fce00087fe4ff */
[----:B------:R3:W-:Y:S02]  /*0300*/  UTMACCTL.PF [UR6] ;  /* 0x00000000060079b9 */ /* 0x0007e40008040000 */
[----:B------:R3:W-:Y:S02]  /*0310*/  UTMACCTL.PF [UR4] ;  /* 0x00000000040079b9 */ /* 0x0007e40008040000 */
[----:B---3--:R-:W-:Y:S01]  /*0320*/  NOP ;  /* 0x0000000000007918 */ /* 0x008fe20000000000 */
.L_x_5:
[----:B------:R-:W-:Y:S05]  /*0330*/  BSYNC.RECONVERGENT B0 ;  /* 0x0000000000007941 */ /* 0x000fea0003800200 */
.L_x_4:
[----:B------:R-:W-:Y:S04]  /*0340*/  BSSY.RECONVERGENT B0, `(.L_x_6) ;  /* 0x000000a000007945 */ /* 0x000fe80003800200 */
        /* <DEDUP_REMOVED lines=9> */
.L_x_7:
[----:B------:R-:W-:Y:S05]  /*03e0*/  BSYNC.RECONVERGENT B0 ;  /* 0x0000000000007941 */ /* 0x000fea0003800200 */
.L_x_6:
[----:B------:R-:W3:Y:S01]  /*03f0*/  LDCU.64 UR4, c[0x0][0x988] ;  /* 0x00013100ff0477ac */ /* 0x000ee20008000a00 */
[----:B------:R-:W-:Y:S02]  /*0400*/  UISETP.EQ.U32.AND UP2, UPT, UR8, URZ, UPT ;  /* 0x000000ff0800728c */ /* 0x000fe4000bf42070 */
[----:B------:R-:W-:Y:S02]  /*0410*/  UPLOP3.LUT UP3, UPT, UPT, UPT, UPT, 0x80, 0x8 ;  /* 0x000000000008789c */ /* 0x000fe40003f6f070 */
[----:B---3--:R-:W-:-:S04]  /*0420*/  UISETP.NE.U32.AND UP0, UPT, UR4, URZ, UPT ;  /* 0x000000ff0400728c */ /* 0x008fc8000bf05070 */
[----:B------:R-:W-:-:S04]  /*0430*/  UISETP.NE.AND.EX UP1, UPT, UR5, URZ, UPT, UP0 ;  /* 0x000000ff0500728c */ /* 0x000fc8000bf25300 */
[----:B------:R-:W-:-:S04]  /*0440*/  UISETP.EQ.OR.EX UP4, UPT, UR9, URZ, !UP1, UP2 ;  /* 0x000000ff0900728c */ /* 0x000fc8000cf82720 */
[----:B------:R-:W-:-:S06]  /*0450*/  UP2UR UR4, UPR, URZ, 0x10 ;  /* 0x00000010ff047883 */ /* 0x000fcc0008000000 */
[----:B------:R-:W-:Y:S01]  /*0460*/  MOV R58, UR4 ;  /* 0x00000004003a7c02 */ /* 0x000fe20008000f00 */
[----:B------:R-:W-:Y:S06]  /*0470*/  BRA.U !UP4, `(.L_x_8) ;  /* 0x000000010c207547 */ /* 0x000fec000b800000 */
[----:B------:R-:W-:Y:S01]  /*0480*/  UISETP.NE.U32.AND UP2, UPT, UR8, URZ, UPT ;  /* 0x000000ff0800728c */ /* 0x000fe2000bf45070 */
[----:B-----5:R-:W-:Y:S01]  /*0490*/  FSETP.NEU.AND P0, PT, R26, RZ, PT ;  /* 0x000000ff1a00720b */ /* 0x020fe20003f0d000 */
[----:B------:R-:W-:Y:S02]  /*04a0*/  USEL UR4, URZ, 0xffffffff, UP1 ;  /* 0xffffffffff047887 */ /* 0x000fe40008800000 */
[----:B------:R-:W-:-:S10]  /*04b0*/  UISETP.NE.AND.EX UP2, UPT, UR9, URZ, UPT, UP2 ;  /* 0x000000ff0900728c */ /* 0x000fd4000bf45320 */
[----:B------:R-:W-:Y:S01]  /*04c0*/  VOTEU.ANY UP0, P0 ;  /* 0x0000000000ff7886 */ /* 0x000fe20000000100 */
[----:B------:R-:W-:-:S04]  /*04d0*/  @!UP2 USEL UR4, URZ, 0xffffffff, UP0 ;  /* 0xffffffffff04a887 */ /* 0x000fc80008000000 */
[----:B------:R-:W-:-:S04]  /*04e0*/  ULOP3.LUT UR4, UR4, 0x1, URZ, 0xc0, !UPT ;  /* 0x0000000104047892 */ /* 0x000fc8000f8ec0ff */
[----:B------:R-:W-:-:S11]  /*04f0*/  UISETP.NE.U32.AND UP3, UPT, UR4, 0x1, UPT ;  /* 0x000000010400788c */ /* 0x000fd6000bf65070 */
.L_x_8:
[----:B------:R-:W3:Y:S02]  /*0500*/  SHFL.IDX PT, R2, R51, RZ, 0x1f ;  /* 0x00001fff33027589 */ /* 0x000ee400000e0000 */
[----:B---3--:R-:W-:-:S13]  /*0510*/  ISETP.NE.AND P0, PT, R2, RZ, PT ;  /* 0x000000ff0200720c */ /* 0x008fda0003f05270 */
[----:B------:R-:W-:Y:S05]  /*0520*/  @P0 BRA `(.L_x_9) ;  /* 0x0000000000ac0947 */ /* 0x000fea0003800000 */
[----:B------:R-:W-:Y:S01]  /*0530*/  ELECT P0, URZ, PT ;  /* 0x0000000000ff782f */ /* 0x000fe20003800000 */
[----:B------:R-:W-:-:S12]  /*0540*/  BSSY.RECONVERGENT B0, `(.L_x_9) ;  /* 0x0000029000007945 */ /* 0x000fd80003800200 */
[----:B------:R-:W-:Y:S05]  /*0550*/  @!P0 BRA `(.L_x_10) ;  /* 0x00000000009c8947 */ /* 0x000fea0003800000 */
[----:B------:R-:W3:Y:S01]  /*0560*/  S2UR UR4, SR_CgaCtaId ;  /* 0x00000000000479c3 */ /* 0x000ee20000008800 */
[----:B------:R-:W-:Y:S01]  /*0570*/  UMOV UR5, 0x400 ;  /* 0x0000040000057882 */ /* 0x000fe20000000000 */
[----:B------:R-:W-:Y:S01]  /*0580*/  UMOV UR8, 0x1 ;  /* 0x0000000100087882 */ /* 0x000fe20000000000 */
[----:B------:R-:W-:Y:S01]  /*0590*/  UMOV UR6, 0x2 ;  /* 0x0000000200067882 */ /* 0x000fe20000000000 */
[----:B------:R-:W-:-:S04]  /*05a0*/  UIADD3 UR8, UPT, UPT, -UR8, 0x100000, URZ ;  /* 0x0010000008087890 */ /* 0x000fc8000fffe1ff */
[----:B------:R-:W-:Y:S02]  /*05b0*/  USHF.L.U32 UR9, UR8, 0xb, URZ ;  /* 0x0000000b08097899 */ /* 0x000fe400080006ff */
[----:B------:R-:W-:Y:S02]  /*05c0*/  USHF.L.U32 UR8, UR8, 0x1, URZ ;  /* 0x0000000108087899 */ /* 0x000fe400080006ff */
[----:B------:R-:W-:-:S04]  /*05d0*/  UIADD3 UR6, UPT, UPT, -UR6, 0x100000, URZ ;  /* 0x0010000006067890 */ /* 0x000fc8000fffe1ff */
[----:B------:R-:W-:Y:S02]  /*05e0*/  USHF.L.U32 UR7, UR6, 0xb, URZ ;  /* 0x0000000b06077899 */ /* 0x000fe400080006ff */
[----:B------:R-:W-:Y:S02]  /*05f0*/  USHF.L.U32 UR6, UR6, 0x1, URZ ;  /* 0x0000000106067899 */ /* 0x000fe400080006ff */
[----:B---3--:R-:W-:Y:S01]  /*0600*/  ULEA UR4, UR4, UR5, 0x18 ;  /* 0x0000000504047291 */ /* 0x008fe2000f8ec0ff */
[----:B------:R-:W3:Y:S11]  /*0610*/  FENCE.VIEW.ASYNC.S ;  /* 0x00000000000073c6 */ /* 0x000ef60000000000 */
[----:B---3--:R3:W4:Y:S01]  /*0620*/  SYNCS.EXCH.64 URZ, [UR4], UR8 ;  /* 0x0000000804ff75b2 */ /* 0x0087220008000100 */
[----:B------:R3:W1:Y:S01]  /*0630*/  SYNCS.EXCH.64 URZ, [UR4+0x68], UR6 ;  /* 0x0000680604ff75b2 */ /* 0x0006620008000100 */
        /* <DEDUP_REMOVED lines=23> */
[----:B------:R3:W1:Y:S02]  /*07b0*/  SYNCS.EXCH.64 URZ, [UR4+0xc8], UR6 ;  /* 0x0000c80604ff75b2 */ /* 0x0006640008000100 */
[----:B---34-:R-:W-:Y:S01]  /*07c0*/  NOP ;  /* 0x0000000000007918 */ /* 0x018fe20000000000 */
.L_x_10:
[----:B------:R-:W-:Y:S05]  /*07d0*/  BSYNC.RECONVERGENT B0 ;  /* 0x0000000000007941 */ /* 0x000fea0003800200 */
.L_x_9:
[----:B------:R-:W3:Y:S01]  /*07e0*/  SHFL.IDX PT, R2, R51, RZ, 0x1f ;  /* 0x00001fff33027589 */ /* 0x000ee200000e0000 */
[----:B------:R-:W-:Y:S01]  /*07f0*/  NOP ;  /* 0x0000000000007918 */ /* 0x000fe20000000000 */
[----:B---3--:R-:W-:-:S13]  /*0800*/  ISETP.NE.AND P0, PT, R2, 0x1, PT ;  /* 0x000000010200780c */ /* 0x008fda0003f05270 */
[----:B------:R-:W-:Y:S05]  /*0810*/  @P0 BRA `(.L_x_11) ;  /* 0x0000000000500947 */ /* 0x000fea0003800000 */
        /* <DEDUP_REMOVED lines=9> */
[----:B------:R-:W-:Y:S01]  /*08b0*/  USHF.L.U32 UR6, UR6, 0x1, URZ ;  /* 0x0000000106067899 */ /* 0x000fe200080006ff */
[----:B------:R-:W-:Y:S01]  /*08c0*/  ELECT P0, URZ, PT ;  /* 0x0000000000ff782f */ /* 0x000fe20003800000 */
[----:B---3--:R-:W-:Y:S01]  /*08d0*/  ULEA UR4, UR4, UR5, 0x18 ;  /* 0x0000000504047291 */ /* 0x008fe2000f8ec0ff */
[----:B------:R-:W3:Y:S11]  /*08e0*/  FENCE.VIEW.ASYNC.S ;  /* 0x00000000000073c6 */ /* 0x000ef60000000000 */
[----:B---3--:R3:W4:Y:S01]  /*08f0*/  SYNCS.EXCH.64 URZ, [UR4+0xd0], UR8 ;  /* 0x0000d00804ff75b2 */ /* 0x0087220008000100 */
[----:B------:R3:W1:Y:S01]  /*0900*/  SYNCS.EXCH.64 URZ, [UR4+0xe8], UR6 ;  /* 0x0000e80604ff75b2 */ /* 0x0006620008000100 */
[----:B------:R3:W1:Y:S01]  /*0910*/  SYNCS.EXCH.64 URZ, [UR4+0xd8], UR8 ;  /* 0x0000d80804ff75b2 */ /* 0x0006620008000100 */
[----:B------:R3:W1:Y:S01]  /*0920*/  SYNCS.EXCH.64 URZ, [UR4+0xf0], UR6 ;  /* 0x0000f00604ff75b2 */ /* 0x0006620008000100 */
[----:B------:R3:W1:Y:S01]  /*0930*/  SYNCS.EXCH.64 URZ, [UR4+0xe0], UR8 ;  /* 0x0000e00804ff75b2 */ /* 0x0006620008000100 */
[----:B------:R3:W1:Y:S01]  /*0940*/  SYNCS.EXCH.64 URZ, [UR4+0xf8], UR6 ;  /* 0x0000f80604ff75b2 */ /* 0x0006620008000100 */
[----:B------:R-:W-:Y:S01]  /*0950*/  NOP ;  /* 0x0000000000007918 */ /* 0x000fe20000000000 */
.L_x_11:
[----:B------:R-:W2:Y:S01]  /*0960*/  SHFL.IDX PT, R2, R51, RZ, 0x1f ;  /* 0x00001fff33027589 */ /* 0x000ea200000e0000 */
[----:B------:R-:W-:Y:S01]  /*0970*/  NOP ;  /* 0x0000000000007918 */ /* 0x000fe20000000000 */
[----:B--2---:R-:W-:-:S13]  /*0980*/  ISETP.NE.AND P0, PT, R2, 0x3, PT ;  /* 0x000000030200780c */ /* 0x004fda0003f05270 */
[----:B------:R-:W-:Y:S05]  /*0990*/  @P0 BRA `(.L_x_12) ;  /* 0x0000000000300947 */ /* 0x000fea0003800000 */
[----:B---3--:R-:W2:Y:S01]  /*09a0*/  S2UR UR4, SR_CgaCtaId ;  /* 0x00000000000479c3 */ /* 0x008ea20000008800 */
[----:B------:R-:W-:Y:S01]  /*09b0*/  UMOV UR6, 0x400 ;  /* 0x0000040000067882 */ /* 0x000fe20000000000 */
[----:B------:R-:W-:Y:S01]  /*09c0*/  UMOV UR5, 0x20 ;  /* 0x0000002000057882 */ /* 0x000fe20000000000 */
[----:B------:R-:W-:Y:S01]  /*09d0*/  ELECT P0, URZ, PT ;  /* 0x0000000000ff782f */ /* 0x000fe20003800000 */
[----:B--2---:R-:W-:Y:S02]  /*09e0*/  ULEA UR6, UR4, UR6, 0x18 ;  /* 0x0000000604067291 */ /* 0x004fe4000f8ec0ff */
[----:B------:R-:W-:-:S04]  /*09f0*/  UIADD3 UR4, UPT, UPT, -UR5, 0x100000, URZ ;  /* 0x0010000005047890 */ /* 0x000fc8000fffe1ff */
[----:B------:R-:W-:Y:S02]  /*0a00*/  USHF.L.U32 UR5, UR4, 0xb, URZ ;  /* 0x0000000b04057899 */ /* 0x000fe400080006ff */
[----:B------:R-:W-:Y:S01]  /*0a10*/  USHF.L.U32 UR4, UR4, 0x1, URZ ;  /* 0x0000000104047899 */ /* 0x000fe200080006ff */
[----:B------:R-:W2:Y:S11]  /*0a20*/  FENCE.VIEW.ASYNC.S ;  /* 0x00000000000073c6 */ /* 0x000eb60000000000 */
[----:B--2---:R2:W3:Y:S01]  /*0a30*/  SYNCS.EXCH.64 URZ, [UR6+0x100], UR4 ;  /* 0x0001000406ff75b2 */ /* 0x0044e20008000100 */
[----:B------:R2:W1:Y:S01]  /*0a40*/  SYNCS.EXCH.64 URZ, [UR6+0x108], UR4 ;  /* 0x0001080406ff75b2 */ /* 0x0004620008000100 */
[----:B------:R-:W-:Y:S01]  /*0a50*/  NOP ;  /* 0x0000000000007918 */ /* 0x000fe20000000000 */
.L_x_12:
[----:B------:R-:W4:Y:S01]  /*0a60*/  SHFL.IDX PT, R2, R51, RZ, 0x1f ;  /* 0x00001fff33027589 */ /* 0x000f2200000e0000 */
[----:B------:R-:W-:Y:S01]  /*0a70*/  NOP ;  /* 0x0000000000007918 */ /* 0x000fe20000000000 */
[----:B----4-:R-:W-:-:S13]  /*0a80*/  ISETP.NE.AND P0, PT, R2, 0x4, PT ;  /* 0x000000040200780c */ /* 0x010fda0003f05270 */
[----:B------:R-:W-:Y:S05]  /*0a90*/  @P0 BRA `(.L_x_13) ;  /* 0x0000000000440947 */ /* 0x000fea0003800000 */
[----:B--23--:R-:W2:Y:S01]  /*0aa0*/  S2UR UR6, SR_CgaCtaId ;  /* 0x00000000000679c3 */ /* 0x00cea20000008800 */
[----:B------:R-:W-:Y:S01]  /*0ab0*/  UMOV UR4, 0x1e0 ;  /* 0x000001e000047882 */ /* 0x000fe20000000000 */
[----:B------:R-:W-:Y:S01]  /*0ac0*/  UMOV UR5, 0x400 ;  /* 0x0000040000057882 */ /* 0x000fe20000000000 */
[----:B------:R-:W-:Y:S01]  /*0ad0*/  USEL UR4, UR4, 0x1a0, UP3 ;  /* 0x000001a004047887 */ /* 0x000fe20009800000 */
[----:B------:R-:W-:Y:S01]  /*0ae0*/  UMOV UR8, 0x1 ;  /* 0x0000000100087882 */ /* 0x000fe20000000000 */
[----:B------:R-:W-:Y:S01]  /*0af0*/  ELECT P0, URZ, PT ;  /* 0x0000000000ff782f */ /* 0x000fe20003800000 */
[----:B------:R-:W-:-:S04]  /*0b00*/  UIADD3 UR8, UPT, UPT, -UR8, 0x100000, URZ ;  /* 0x0010000008087890 */ /* 0x000fc8000fffe1ff */
[----:B------:R-:W-:Y:S02]  /*0b10*/  USHF.L.U32 UR9, UR8, 0xb, URZ ;  /* 0x0000000b08097899 */ /* 0x000fe400080006ff */
[----:B------:R-:W-:Y:S02]  /*0b20*/  USHF.L.U32 UR8, UR8, 0x1, URZ ;  /* 0x0000000108087899 */ /* 0x000fe400080006ff */
[----:B--2---:R-:W-:Y:S02]  /*0b30*/  ULEA UR6, UR6, UR5, 0x18 ;  /* 0x0000000506067291 */ /* 0x004fe4000f8ec0ff */
[----:B------:R-:W-:-:S04]  /*0b40*/  UIADD3 UR4, UPT, UPT, -UR4, 0x100000, URZ ;  /* 0x0010000004047890 */ /* 0x000fc8000fffe1ff */
[----:B------:R-:W-:Y:S02]  /*0b50*/  USHF.L.U32 UR5, UR4, 0xb, URZ ;  /* 0x0000000b04057899 */ /* 0x000fe400080006ff */
[----:B------:R-:W-:Y:S01]  /*0b60*/  USHF.L.U32 UR4, UR4, 0x1, URZ ;  /* 0x0000000104047899 */ /* 0x000fe200080006ff */
[----:B------:R-:W2:Y:S03]  /*0b70*/  FENCE.VIEW.ASYNC.S ;  /* 0x00000000000073c6 */ /* 0x000ea60000000000 */
[----:B--2---:R4:W2:Y:S08]  /*0b80*/  SYNCS.EXCH.64 URZ, [UR6+0x110], UR8 ;  /* 0x0001100806ff75b2 */ /* 0x0048b00008000100 */
[----:B------:R4:W3:Y:S02]  /*0b90*/  SYNCS.EXCH.64 URZ, [UR6+0x118], UR4 ;  /* 0x0001180406ff75b2 */ /* 0x0008e40008000100 */
[----:B----4-:R-:W-:Y:S01]  /*0ba0*/  NOP ;  /* 0x0000000000007918 */ /* 0x010fe20000000000 */
.L_x_13:
[----:B------:R-:W4:Y:S01]  /*0bb0*/  SHFL.IDX PT, R2, R51, RZ, 0x1f ;  /* 0x00001fff33027589 */ /* 0x000f2200000e0000 */
[----:B------:R-:W-:Y:S01]  /*0bc0*/  NOP ;  /* 0x0000000000007918 */ /* 0x000fe20000000000 */
[----:B----4-:R-:W-:-:S13]  /*0bd0*/  ISETP.NE.AND P0, PT, R2, 0x5, PT ;  /* 0x000000050200780c */ /* 0x010fda0003f05270 */
[----:B------:R-:W-:Y:S05]  /*0be0*/  @P0 BRA `(.L_x_14) ;  /* 0x0000000000480947 */ /* 0x000fea0003800000 */
[----:B--2---:R-:W2:Y:S01]  /*0bf0*/  S2UR UR5, SR_CgaCtaId ;  /* 0x00000000000579c3 */ /* 0x004ea20000008800 */
[----:B---3--:R-:W-:Y:S01]  /*0c00*/  UMOV UR4, 0x400 ;  /* 0x0000040000047882 */ /* 0x008fe20000000000 */
        /* <DEDUP_REMOVED lines=9> */
[----:B--2---:R-:W-:Y:S01]  /*0ca0*/  ULEA UR4, UR5, UR4, 0x18 ;  /* 0x0000000405047291 */ /* 0x004fe2000f8ec0ff */
[----:B------:R-:W2:Y:S11]  /*0cb0*/  FENCE.VIEW.ASYNC.S ;  /* 0x00000000000073c6 */ /* 0x000eb60000000000 */
[----:B--2---:R4:W2:Y:S01]  /*0cc0*/  SYNCS.EXCH.64 URZ, [UR4+0x120], UR8 ;  /* 0x0001200804ff75b2 */ /* 0x0048a20008000100 */
[----:B------:R4:W3:Y:S01]  /*0cd0*/  SYNCS.EXCH.64 URZ, [UR4+0x130], UR6 ;  /* 0x0001300604ff75b2 */ /* 0x0008e20008000100 */
[----:B------:R4:W1:Y:S01]  /*0ce0*/  SYNCS.EXCH.64 URZ, [UR4+0x128], UR8 ;  /* 0x0001280804ff75b2 */ /* 0x0008620008000100 */
[----:B------:R4:W1:Y:S02]  /*0cf0*/  SYNCS.EXCH.64 URZ, [UR4+0x138], UR6 ;  /* 0x0001380604ff75b2 */ /* 0x0008640008000100 */
[----:B----4-:R-:W-:Y:S01]  /*0d00*/  NOP ;  /* 0x0000000000007918 */ /* 0x010fe20000000000 */
.L_x_14:
[----:B--23--:R-:W2:Y:S01]  /*0d10*/  LDCU UR4, c[0x0][0x36c] ;  /* 0x00006d80ff0477ac */ /* 0x00cea20008000800 */
[----:B------:R-:W-:Y:S01]  /*0d20*/  ISETP.NE.OR P3, PT, R0, 0x2, !P3 ;  /* 0x000000020000780c */ /* 0x000fe20005f65670 */
[----:B------:R-:W-:Y:S01]  /*0d30*/  NOP ;  /* 0x0000000000007918 */ /* 0x000fe20000000000 */
[----:B------:R-:W-:Y:S01]  /*0d40*/  LOP3.LUT R0, R49, 0x1f, RZ, 0xc0, !PT ;  /* 0x0000001f31007812 */ /* 0x000fe200078ec0ff */
[----:B------:R-:W-:Y:S02]  /*0d50*/  UISETP.NE.AND UP5, UPT, UR18, 0x2, UPT ;  /* 0x000000021200788c */ /* 0x000fe4000bfa5270 */
[----:B------:R-:W-:Y:S02]  /*0d60*/  UISETP.NE.AND UP4, UPT, UR18, URZ, UPT ;  /* 0x000000ff1200728c */ /* 0x000fe4000bf85270 */
[----:B--2---:R-:W-:-:S09]  /*0d70*/  UISETP.EQ.U32.AND UP6, UPT, UR4, 0x1, UPT ;  /* 0x000000010400788c */ /* 0x004fd2000bfc2070 */
[----:B------:R-:W-:Y:S05]  /*0d80*/  BRA.U !UP6, `(.L_x_15) ;  /* 0x000000010e087547 */ /* 0x000fea000b800000 */
[----:B-1----:R-:W-:Y:S01]  /*0d90*/  UCGABAR_ARV ;  /* 0x00000000000079c7 */ /* 0x002fe20008000000 */
[----:B------:R-:W-:Y:S05]  /*0da0*/  BRA `(.L_x_16) ;  /* 0x0000000000047947 */ /* 0x000fea0003800000 */
.L_x_15:
[----:B-1----:R-:W-:Y:S01]  /*0db0*/  NOP ;  /* 0x0000000000007918 */ /* 0x002fe20000000000 */
.L_x_16:
[----:B------:R-:W1:Y:S01]  /*0dc0*/  S2R R4, SR_CTAID.Y ;  /* 0x0000000000047919 */ /* 0x000e620000002600 */
[----:B------:R-:W2:Y:S01]  /*0dd0*/  S2UR UR52, SR_CTAID.X ;  /* 0x00000000003479c3 */ /* 0x000ea20000002500 */
[----:B------:R-:W-:-:S05]  /*0de0*/  CS2R.32 R45, SR_CgaSize ;  /* 0x00000000002d7805 */ /* 0x000fca0000008a00 */
[----:B------:R-:W-:-:S05]  /*0df0*/  IMAD R45, R45, -0xa0, RZ ;  /* 0xffffff602d2d7824 */ /* 0x000fca00078e02ff */
[----:B------:R-:W-:-:S14]  /*0e00*/  R2UR UR5, R45 ;  /* 0x000000002d0572ca */ /* 0x000fdc00000e0000 */
[----:B------:R-:W3:Y:S01]  /*0e10*/  LDCU UR5, c[0x0][UR5+0x2b0] ;  /* 0x00005600050577ac */ /* 0x000ee20008000800 */
[----:B------:R-:W-:-:S05]  /*0e20*/  CS2R.32 R45, SR_CgaSize ;  /* 0x00000000002d7805 */ /* 0x000fca0000008a00 */
[----:B------:R-:W-:-:S05]  /*0e30*/  IMAD R45, R45, -0xa0, RZ ;  /* 0xffffff602d2d7824 */ /* 0x000fca00078e02ff */
[----:B------:R-:W-:-:S14]  /*0e40*/  R2UR UR4, R45 ;  /* 0x000000002d0472ca */ /* 0x000fdc00000e0000 */
[----:B------:R-:W4:Y:S01]  /*0e50*/  LDCU UR4, c[0x0][UR4+0x2b4] ;  /* 0x00005680040477ac */ /* 0x000f220008000800 */
[----:B------:R-:W-:-:S05]  /*0e60*/  CS2R.32 R2, SR_CgaSize ;  /* 0x0000000000027805 */ /* 0x000fca0000008a00 */
[----:B------:R-:W-:-:S06]  /*0e70*/  IMAD R2, R2, -0xa0, RZ ;  /* 0xffffff6002027824 */ /* 0x000fcc00078e02ff */
[----:B------:R-:W4:Y:S01]  /*0e80*/  LDC R2, c[0x0][R2+0x2a0] ;  /* 0x0000a80002027b82 */ /* 0x000f220000000800 */
[----:B------:R-:W1:Y:S01]  /*0e90*/  LDCU UR19, c[0x0][0xc24] ;  /* 0x00018480ff1377ac */ /* 0x000e620008000800 */
[----:B------:R-:W1:Y:S06]  /*0ea0*/  LDCU UR39, c[0x0][0xc24] ;  /* 0x00018480ff2777ac */ /* 0x000e6c0008000800 */
[----:B------:R-:W4:Y:S01]  /*0eb0*/  S2UR UR6, SR_CgaCtaId ;  /* 0x00000000000679c3 */ /* 0x000f220000008800 */
[----:B------:R-:W4:Y:S01]  /*0ec0*/  LDCU UR22, c[0x0][0xc30] ;  /* 0x00018600ff1677ac */ /* 0x000f220008000800 */
[----:B--2---:R-:W-:-:S02]  /*0ed0*/  I2FP.F32.U32 R45, UR52 ;  /* 0x00000034002d7c45 */ /* 0x004fc40008201000 */
[----:B------:R-:W-:-:S05]  /*0ee0*/  CS2R.32 R3, SR_CgaSize ;  /* 0x0000000000037805 */ /* 0x000fca0000008a00 */
[----:B------:R-:W-:-:S06]  /*0ef0*/  IMAD R3, R3, -0xa0, RZ ;  /* 0xffffff6003037824 */ /* 0x000fcc00078e02ff */
[----:B------:R-:W2:Y:S01]  /*0f00*/  LDC R3, c[0x0][R3+0x2a4] ;  /* 0x0000a90003037b82 */ /* 0x000ea20000000800 */
[----:B-1----:R-:W-:Y:S01]  /*0f10*/  UISETP.GE.AND UP0, UPT, UR19, 0x1, UPT ;  /* 0x000000011300788c */ /* 0x002fe2000bf06270 */
[----:B---3--:R-:W-:Y:S01]  /*0f20*/  FMUL R45, R45, UR5 ;  /* 0x000000052d2d7c20 */ /* 0x008fe20008400000 */
[----:B------:R-:W-:-:S05]  /*0f30*/  I2FP.F32.U32 R44, R4 ;  /* 0x00000004002c7245 */ /* 0x000fca0000201000 */
[----:B------:R-:W1:Y:S01]  /*0f40*/  S2UR UR53, SR_CTAID.Z ;  /* 0x00000000003579c3 */ /* 0x000e620000002700 */
[----:B------:R-:W3:Y:S01]  /*0f50*/  F2I.U32.TRUNC.NTZ R45, R45 ;  /* 0x0000002d002d7305 */ /* 0x000ee2000020f000 */
[----:B----4-:R-:W-:Y:S01]  /*0f60*/  FMUL R44, R44, UR4 ;  /* 0x000000042c2c7c20 */ /* 0x010fe20008400000 */
[----:B------:R-:W-:-:S05]  /*0f70*/  USHF.L.U32 UR42, UR6, 0xb, URZ ;  /* 0x0000000b062a7899 */ /* 0x000fca00080006ff */
[----:B------:R-:W4:Y:S01]  /*0f80*/  S2UR UR23, SR_CTAID.Y ;  /* 0x00000000001779c3 */ /* 0x000f220000002600 */
[----:B------:R-:W-:Y:S01]  /*0f90*/  USHF.L.U32 UR38, UR6, 0x5, URZ ;  /* 0x0000000506267899 */ /* 0x000fe200080006ff */
[----:B------:R-:W1:Y:S01]  /*0fa0*/  F2I.U32.TRUNC.NTZ R44, R44 ;  /* 0x0000002c002c7305 */ /* 0x000e62000020f000 */
[----:B------:R-:W-:Y:S02]  /*0fb0*/  ULOP3.LUT UR42, UR42, 0x800, URZ, 0xc0, !UPT ;  /* 0x000008002a2a7892 */ /* 0x000fe4000f8ec0ff */
[----:B------:R-:W-:Y:S01]  /*0fc0*/  ULOP3.LUT UR38, UR38, 0x20, URZ, 0xc0, !UPT ;  /* 0x0000002026267892 */ /* 0x000fe2000f8ec0ff */
[----:B---3--:R-:W-:-:S05]  /*0fd0*/  IADD3 R45, PT, PT, -R45, RZ, RZ ;  /* 0x000000ff2d2d7210 */ /* 0x008fca0007ffe1ff */
[----:B------:R-:W-:Y:S01]  /*0fe0*/  IMAD R45, R2, R45, UR52 ;  /* 0x00000034022d7e24 */ /* 0x000fe2000f8e022d */
[----:B------:R-:W-:Y:S02]  /*0ff0*/  PRMT R2, RZ, 0x7610, R2 ;  /* 0x00007610ff027816 */ /* 0x000fe40000000002 */
[----:B-1----:R-:W-:-:S05]  /*1000*/  IADD3 R44, PT, PT, -R44, RZ, RZ ;  /* 0x000000ff2c2c7210 */ /* 0x002fca0007ffe1ff */
[----:B--2---:R-:W-:Y:S01]  /*1010*/  IMAD R44, R3, R44, R4 ;  /* 0x0000002c032c7224 */ /* 0x004fe200078e0204 */
[----:B----4-:R-:W-:Y:S06]  /*1020*/  BRA.U UP4, `(.L_x_17) ;  /* 0x0000000104207547 */ /* 0x010fec000b800000 */
[C---:B------:R-:W-:Y:S02]  /*1030*/  ISETP.NE.AND P2, PT, R44.reuse, RZ, PT ;  /* 0x000000ff2c00720c */ /* 0x040fe40003f45270 */
[----:B------:R-:W-:Y:S02]  /*1040*/  ISETP.NE.AND P0, PT, R44, RZ, PT ;  /* 0x000000ff2c00720c */ /* 0x000fe40003f05270 */
[C---:B------:R-:W-:Y:S02]  /*1050*/  ISETP.NE.AND P1, PT, R45.reuse, 0x1, PT ;  /* 0x000000012d00780c */ /* 0x040fe40003f25270 */
[----:B------:R-:W-:Y:S02]  /*1060*/  SEL R2, RZ, 0x2, P2 ;  /* 0x00000002ff027807 */ /* 0x000fe40001000000 */
[----:B------:R-:W-:Y:S02]  /*1070*/  ISETP.EQ.OR P0, PT, R45, RZ, !P0 ;  /* 0x000000ff2d00720c */ /* 0x000fe40004702670 */
[----:B------:R-:W-:-:S02]  /*1080*/  SEL R2, R2, 0x2, P1 ;  /* 0x0000000202027807 */ /* 0x000fc40000800000 */
[----:B------:R-:W-:-:S05]  /*1090*/  SEL R3, RZ, 0x1, !P0 ;  /* 0x00000001ff037807 */ /* 0x000fca0004000000 */
[----:B------:R-:W-:Y:S02]  /*10a0*/  IMAD.IADD R2, R3, 0x1, R2 ;  /* 0x0000000103027824 */ /* 0x000fe400078e0202 */
.L_x_17:
[----:B------:R-:W-:Y:S05]  /*10b0*/  BRA.U !UP0, `(.L_x_18) ;  /* 0x0000000108d07547 */ /* 0x000fea000b800000 */
[----:B------:R-:W1:Y:S01]  /*10c0*/  LDCU UR20, c[0x0][0xc0c] ;  /* 0x00018180ff1477ac */ /* 0x000e620008000800 */
[----:B------:R-:W2:Y:S01]  /*10d0*/  LDCU.128 UR12, c[0x0][0xc10] ;  /* 0x00018200ff0c77ac */ /* 0x000ea20008000c00 */
[----:B------:R-:W3:Y:S01]  /*10e0*/  LDCU UR6, c[0x0][0x370] ;  /* 0x00006e00ff0677ac */ /* 0x000ee20008000800 */
[----:B------:R-:W4:Y:S01]  /*10f0*/  LDCU UR7, c[0x0][0x374] ;  /* 0x00006e80ff0777ac */ /* 0x000f220008000800 */
[----:B------:R-:W4:Y:S01]  /*1100*/  LDCU UR21, c[0x0][0xc20] ;  /* 0x00018400ff1577ac */ /* 0x000f220008000800 */
[----:B-1----:R-:W-:Y:S02]  /*1110*/  UISETP.NE.AND UP0, UPT, UR20, 0x1, UPT ;  /* 0x000000011400788c */ /* 0x002fe4000bf05270 */
[----:B--2---:R-:W-:Y:S01]  /*1120*/  UIMAD.WIDE.U32 UR4, UR52, UR12, URZ ;  /* 0x0000000c340472a5 */ /* 0x004fe2000f8e00ff */
[----:B------:R-:W1:Y:S01]  /*1130*/  LDCU.64 UR8, c[0x0][0xc28] ;  /* 0x00018500ff0877ac */ /* 0x000e620008000a00 */
[----:B---3--:R-:W-:Y:S02]  /*1140*/  UIMAD.WIDE.U32 UR10, UR6, UR12, URZ ;  /* 0x0000000c060a72a5 */ /* 0x008fe4000f8e00ff */
[----:B------:R-:W-:-:S02]  /*1150*/  USHF.R.U32.HI UR5, URZ, UR13, UR5 ;  /* 0x0000000dff057299 */ /* 0x000fc40008011605 */
[----:B------:R-:W-:Y:S02]  /*1160*/  UISETP.NE.AND UP2, UPT, UR19, 0x1, UPT ;  /* 0x000000011300788c */ /* 0x000fe4000bf45270 */
[----:B------:R-:W-:Y:S01]  /*1170*/  USEL UR5, UR52, UR5, !UP0 ;  /* 0x0000000534057287 */ /* 0x000fe2000c000000 */
[----:B------:R-:W-:Y:S01]  /*1180*/  UMOV UR10, UR11 ;  /* 0x0000000b000a7c82 */ /* 0x000fe20008000000 */
[----:B------:R-:W-:Y:S02]  /*1190*/  UIMAD.WIDE.U32 UR16, UR23, UR15, URZ ;  /* 0x0000000f171072a5 */ /* 0x000fe4000f8e00ff */
[----:B------:R-:W-:Y:S02]  /*11a0*/  @UP0 USHF.R.U32.HI UR6, URZ, UR13, UR10 ;  /* 0x0000000dff060299 */ /* 0x000fe4000801160a */
[----:B------:R-:W-:Y:S02]  /*11b0*/  UISETP.NE.AND UP0, UPT, UR14, 0x1, UPT ;  /* 0x000000010e00788c */ /* 0x000fe4000bf05270 */
[----:B----4-:R-:W-:-:S02]  /*11c0*/  UIMAD.WIDE.U32 UR10, UR7, UR15, URZ ;  /* 0x0000000f070a72a5 */ /* 0x010fc4000f8e00ff */
[----:B-1----:R-:W-:Y:S01]  /*11d0*/  UIMAD.WIDE.U32 UR12, UR6, UR8, URZ ;  /* 0x00000008060c72a5 */ /* 0x002fe2000f8e00ff */
[----:B------:R-:W-:Y:S02]  /*11e0*/  UMOV UR4, UR17 ;  /* 0x0000001100047c82 */ /* 0x000fe40008000000 */
[----:B------:R-:W-:Y:S02]  /*11f0*/  USHF.R.U32.HI UR4, URZ, UR21, UR4 ;  /* 0x00000015ff047299 */ /* 0x000fe40008011604 */
[----:B------:R-:W-:Y:S02]  /*1200*/  UMOV UR10, UR11 ;  /* 0x0000000b000a7c82 */ /* 0x000fe40008000000 */
[----:B------:R-:W-:Y:S01]  /*1210*/  UMOV UR12, UR13 ;  /* 0x0000000d000c7c82 */ /* 0x000fe20008000000 */
[----:B------:R-:W-:Y:S02]  /*1220*/  @UP0 USHF.R.U32.HI UR7, URZ, UR21, UR10 ;  /* 0x00000015ff070299 */ /* 0x000fe4000801160a */
[----:B------:R-:W-:-:S02]  /*1230*/  USEL UR4, UR23, UR4, !UP0 ;  /* 0x0000000417047287 */ /* 0x000fc4000c000000 */
[----:B------:R-:W-:Y:S02]  /*1240*/  UIMAD.WIDE.U32 UR10, UR7, UR8, URZ ;  /* 0x00000008070a72a5 */ /* 0x000fe4000f8e00ff */
[----:B------:R-:W-:Y:S02]  /*1250*/  @UP2 USHF.R.U32.HI UR6, URZ, UR9, UR12 ;  /* 0x00000009ff062299 */ /* 0x000fe4000801160c */
[----:B------:R-:W-:-:S03]  /*1260*/  UIMAD.WIDE.U32 UR12, UR4, UR8, URZ ;  /* 0x00000008040c72a5 */ /* 0x000fc6000f8e00ff */
[----:B------:R-:W-:Y:S02]  /*1270*/  UMOV UR10, UR11 ;  /* 0x0000000b000a7c82 */ /* 0x000fe40008000000 */
[----:B------:R-:W-:Y:S02]  /*1280*/  @UP2 USHF.R.U32.HI UR7, URZ, UR9, UR10 ;  /* 0x00000009ff072299 */ /* 0x000fe4000801160a */
[----:B------:R-:W-:Y:S02]  /*1290*/  UIMAD UR10, UR6, UR19, URZ ;  /* 0x00000013060a72a4 */ /* 0x000fe4000f8e02ff */
[----:B------:R-:W-:-:S04]  /*12a0*/  UIMAD UR7, UR7, UR19, URZ ;  /* 0x00000013070772a4 */ /* 0x000fc8000f8e02ff */
[----:B------:R-:W-:-:S03]  /*12b0*/  UISETP.GE.AND UP0, UPT, UR4, UR7, UPT ;  /* 0x000000070400728c */ /* 0x000fc6000bf06270 */
[----:B------:R-:W-:Y:S01]  /*12c0*/  UMOV UR7, UR13 ;  /* 0x0000000d00077c82 */ /* 0x000fe20008000000 */
[----:B------:R-:W-:Y:S02]  /*12d0*/  UISETP.GE.OR UP0, UPT, UR5, UR10, UP0 ;  /* 0x0000000a0500728c */ /* 0x000fe40008706670 */
[----:B------:R-:W-:Y:S02]  /*12e0*/  UIMAD.WIDE.U32 UR10, UR5, UR8, URZ ;  /* 0x00000008050a72a5 */ /* 0x000fe4000f8e00ff */
[----:B------:R-:W-:Y:S02]  /*12f0*/  USHF.R.U32.HI UR7, URZ, UR9, UR7 ;  /* 0x00000009ff077299 */ /* 0x000fe40008011607 */
[----:B------:R-:W-:Y:S02]  /*1300*/  UIADD3 UR10, UPT, UPT, -UR4, URZ, URZ ;  /* 0x000000ff040a7290 */ /* 0x000fe4000fffe1ff */
[----:B------:R-:W-:Y:S02]  /*1310*/  USEL UR7, UR4, UR7, !UP2 ;  /* 0x0000000704077287 */ /* 0x000fe4000d000000 */
[----:B------:R-:W-:Y:S01]  /*1320*/  UIMAD UR10, UR14, UR10, UR23 ;  /* 0x0000000a0e0a72a4 */ /* 0x000fe2000f8e0217 */
[----:B------:R-:W-:Y:S01]  /*1330*/  @!UP0 UMOV UR8, UR11 ;  /* 0x0000000b00088c82 */ /* 0x000fe20008000000 */
[----:B------:R-:W-:-:S02]  /*1340*/  UIADD3 UR11, UPT, UPT, -UR5, URZ, URZ ;  /* 0x000000ff050b7290 */ /* 0x000fc4000fffe1ff */
[----:B------:R-:W-:Y:S02]  /*1350*/  @!UP0 USHF.R.U32.HI UR8, URZ, UR9, UR8 ;  /* 0x00000009ff088299 */ /* 0x000fe40008011608 */
[----:B------:R-:W-:Y:S02]  /*1360*/  UIADD3 UR9, UPT, UPT, -UR7, URZ, URZ ;  /* 0x000000ff07097290 */ /* 0x000fe4000fffe1ff */
[----:B------:R-:W-:Y:S02]  /*1370*/  @!UP0 USEL UR8, UR5, UR8, !UP2 ;  /* 0x0000000805088287 */ /* 0x000fe4000d000000 */
[----:B------:R-:W-:Y:S02]  /*1380*/  UIMAD UR9, UR19, UR9, UR4 ;  /* 0x00000009130972a4 */ /* 0x000fe4000f8e0204 */
[----:B------:R-:W-:Y:S02]  /*1390*/  @!UP0 UIADD3 UR7, UPT, UPT, UR7, -UR8, URZ ;  /* 0x8000000807078290 */ /* 0x000fe4000fffe0ff */
[----:B------:R-:W-:-:S02]  /*13a0*/  @!UP0 UIMAD UR6, UR9, UR6, UR8 ;  /* 0x00000006090682a4 */ /* 0x000fc4000f8e0208 */
[----:B------:R-:W-:Y:S02]  /*13b0*/  @!UP0 UIMAD UR4, UR7, UR19, UR5 ;  /* 0x00000013070482a4 */ /* 0x000fe4000f8e0205 */
[----:B------:R-:W-:Y:S02]  /*13c0*/  UIMAD UR52, UR20, UR11, UR52 ;  /* 0x0000000b143472a4 */ /* 0x000fe4000f8e0234 */
[----:B------:R-:W-:Y:S01]  /*13d0*/  UIMAD UR23, UR4, UR14, UR10 ;  /* 0x0000000e041772a4 */ /* 0x000fe2000f8e020a */
[----:B------:R-:W-:Y:S02]  /*13e0*/  @!UP0 UMOV UR5, UR6 ;  /* 0x0000000600058c82 */ /* 0x000fe40008000000 */
[----:B------:R-:W-:-:S12]  /*13f0*/  UIMAD UR52, UR5, UR20, UR52 ;  /* 0x00000014053472a4 */ /* 0x000fd8000f8e0234 */
.L_x_18:
[----:B------:R-:W-:-:S09]  /*1400*/  UISETP.NE.AND UP0, UPT, UR22, 0x1, UPT ;  /* 0x000000011600788c */ /* 0x000fd2000bf05270 */
[----:B------:R-:W-:Y:S05]  /*1410*/  BRA.U UP0, `(.L_x_19) ;  /* 0x0000000100407547 */ /* 0x000fea000b800000 */
[----:B------:R-:W1:Y:S01]  /*1420*/  LDCU.128 UR8, c[0x0][0xc10] ;  /* 0x00018200ff0877ac */ /* 0x000e620008000c00 */
[----:B------:R-:W2:Y:S01]  /*1430*/  LDCU UR12, c[0x0][0xc0c] ;  /* 0x00018180ff0c77ac */ /* 0x000ea20008000800 */
[----:B------:R-:W3:Y:S01]  /*1440*/  LDCU UR13, c[0x0][0xc20] ;  /* 0x00018400ff0d77ac */ /* 0x000ee20008000800 */
[----:B-1----:R-:W-:Y:S02]  /*1450*/  UIMAD.WIDE.U32 UR4, UR52, UR8, URZ ;  /* 0x00000008340472a5 */ /* 0x002fe4000f8e00ff */
[----:B------:R-:W-:Y:S02]  /*1460*/  UIMAD.WIDE.U32 UR6, UR23, UR11, URZ ;  /* 0x0000000b170672a5 */ /* 0x000fe4000f8e00ff */
[----:B--2---:R-:W-:Y:S02]  /*1470*/  UISETP.NE.AND UP0, UPT, UR12, 0x1, UPT ;  /* 0x000000010c00788c */ /* 0x004fe4000bf05270 */
[----:B------:R-:W-:-:S03]  /*1480*/  USHF.R.U32.HI UR5, URZ, UR9, UR5 ;  /* 0x00000009ff057299 */ /* 0x000fc60008011605 */
[----:B------:R-:W-:Y:S01]  /*1490*/  UMOV UR4, UR7 ;  /* 0x0000000700047c82 */ /* 0x000fe20008000000 */
[----:B------:R-:W-:Y:S02]  /*14a0*/  USEL UR5, UR52, UR5, !UP0 ;  /* 0x0000000534057287 */ /* 0x000fe4000c000000 */
[----:B------:R-:W-:Y:S02]  /*14b0*/  UISETP.NE.AND UP0, UPT, UR10, 0x1, UPT ;  /* 0x000000010a00788c */ /* 0x000fe4000bf05270 */
[----:B---3--:R-:W-:-:S04]  /*14c0*/  USHF.R.U32.HI UR4, URZ, UR13, UR4 ;  /* 0x0000000dff047299 */ /* 0x008fc80008011604 */
[----:B------:R-:W-:-:S04]  /*14d0*/  USEL UR4, UR23, UR4, !UP0 ;  /* 0x0000000417047287 */ /* 0x000fc8000c000000 */
[----:B------:R-:W-:Y:S02]  /*14e0*/  UIADD3 UR6, UPT, UPT, UR5, -UR4, URZ ;  /* 0x8000000405067290 */ /* 0x000fe4000fffe0ff */
[----:B------:R-:W-:Y:S02]  /*14f0*/  UIADD3 UR4, UPT, UPT, -UR5, UR4, URZ ;  /* 0x0000000405047290 */ /* 0x000fe4000fffe1ff */
[----:B------:R-:W-:Y:S02]  /*1500*/  UIMAD UR23, UR6, UR10, UR23 ;  /* 0x0000000a061772a4 */ /* 0x000fe4000f8e0217 */
[----:B------:R-:W-:-:S12]  /*1510*/  UIMAD UR52, UR4, UR12, UR52 ;  /* 0x0000000c043472a4 */ /* 0x000fd8000f8e0234 */
.L_x_19:
[----:B------:R-:W-:Y:S01]  /*1520*/  UISETP.NE.AND UP0, UPT, UR18, 0x2, UPT ;  /* 0x000000021200788c */ /* 0x000fe2000bf05270 */
[----:B------:R-:W-:Y:S09]  /*1530*/  BRA.U !UP6, `(.L_x_20) ;  /* 0x000000010e0c7547 */ /* 0x000ff2000b800000 */
[----:B------:R-:W-:Y:S01]  /*1540*/  UCGABAR_WAIT ;  /* 0x0000000000007dc7 */ /* 0x000fe20008000000 */
[----:B------:R-:W-:Y:S01]  /*1550*/  CCTL.IVALL ;  /* 0x00000000ff00798f */ /* 0x000fe20002000000 */
[----:B------:R-:W-:Y:S05]  /*1560*/  BRA `(.L_x_21) ;  /* 0x0000000000047947 */ /* 0x000fea0003800000 */
.L_x_20:
[----:B------:R-:W-:Y:S06]  /*1570*/  BAR.SYNC.DEFER_BLOCKING 0x0 ;  /* 0x0000000000007b1d */ /* 0x000fec0000010000 */
.L_x_21:
[----:B------:R-:W-:Y:S05]  /*1580*/  BRA.U UP0, `(.L_x_22) ;  /* 0x0000001d00907547 */ /* 0x000fea000b800000 */
[----:B------:R-:W1:Y:S01]  /*1590*/  LDCU UR5, c[0x0][0x388] ;  /* 0x00007100ff0577ac */ /* 0x000e620008000800 */
[----:B------:R-:W-:Y:S01]  /*15a0*/  PLOP3.LUT P1, PT, PT, PT, UP3, 0x80, 0x8 ;  /* 0x000000000008781c */ /* 0x000fe20003f2f038 */
[----:B------:R-:W-:Y:S01]  /*15b0*/  IMAD.MOV.U32 R3, RZ, RZ, 0x1 ;  /* 0x00000001ff037424 */ /* 0x000fe200078e00ff */
[----:B------:R-:W-:Y:S01]  /*15c0*/  ISETP.EQ.OR P2, PT, R0, RZ, P3 ;  /* 0x000000ff0000720c */ /* 0x000fe20001f42670 */
[----:B------:R-:W2:Y:S01]  /*15d0*/  LDCU UR8, c[0x0][0x38c] ;  /* 0x00007180ff0877ac */ /* 0x000ea20008000800 */
[----:B------:R-:W-:Y:S01]  /*15e0*/  PLOP3.LUT P1, PT, P1, PT, PT, 0x8, 0x80 ;  /* 0x000000000080781c */ /* 0x000fe20000f2e170 */
[----:B------:R-:W-:Y:S01]  /*15f0*/  IMAD.MOV.U32 R2, RZ, RZ, RZ ;  /* 0x000000ffff027224 */ /* 0x000fe200078e00ff */
[----:B------:R-:W3:Y:S01]  /*1600*/  LDCU.64 UR6, c[0x0][0x390] ;  /* 0x00007200ff0677ac */ /* 0x000ee20008000a00 */
[----:B------:R-:W-:Y:S02]  /*1610*/  UISETP.NE.AND UP1, UPT, UR18, URZ, UPT ;  /* 0x000000ff1200728c */ /* 0x000fe4000bf25270 */
[----:B------:R-:W-:Y:S01]  /*1620*/  USEL UR37, URZ, 0x1, UP5 ;  /* 0x00000001ff257887 */ /* 0x000fe2000a800000 */
[----:B------:R-:W4:Y:S01]  /*1630*/  LDCU UR55, c[0x0][0x370] ;  /* 0x00006e00ff3777ac */ /* 0x000f220008000800 */
[----:B-1----:R-:W-:Y:S01]  /*1640*/  UIADD3 UR5, UPT, UPT, UR5, 0x3f, URZ ;  /* 0x0000003f05057890 */ /* 0x002fe2000fffe0ff */
[----:B------:R-:W1:Y:S03]  /*1650*/  LDCU.64 UR44, c[0x0][0x348] ;  /* 0x00006900ff2c77ac */ /* 0x000e660008000a00 */
[----:B------:R-:W-:Y:S01]  /*1660*/  USHF.R.S32.HI UR4, URZ, 0x1f, UR5 ;  /* 0x0000001fff047899 */ /* 0x000fe20008011405 */
[----:B------:R-:W1:Y:S03]  /*1670*/  LDCU UR54, c[0x0][0x374] ;  /* 0x00006e80ff3677ac */ /* 0x000e660008000800 */
[----:B------:R-:W-:-:S02]  /*1680*/  ULEA.HI UR4, UR4, UR5, URZ, 0x6 ;  /* 0x0000000504047291 */ /* 0x000fc4000f8f30ff */
[----:B------:R-:W-:Y:S02]  /*1690*/  USEL UR37, UR37, 0x2, UP1 ;  /* 0x0000000225257887 */ /* 0x000fe40008800000 */
[----:B------:R-:W-:Y:S01]  /*16a0*/  USHF.R.S32.HI UR4, URZ, 0x6, UR4 ;  /* 0x00000006ff047899 */ /* 0x000fe20008011404 */
[----:B------:R-:W-:Y:S01]  /*16b0*/  UMOV UR30, URZ ;  /* 0x000000ff001e7c82 */ /* 0x000fe20008000000 */
[----:B------:R-:W-:Y:S02]  /*16c0*/  UMOV UR31, URZ ;  /* 0x000000ff001f7c82 */ /* 0x000fe40008000000 */
[----:B--2---:R-:W-:Y:S01]  /*16d0*/  UIMAD UR4, UR4, UR8, URZ ;  /* 0x00000008040472a4 */ /* 0x004fe2000f8e02ff */
[----:B------:R-:W-:-:S03]  /*16e0*/  UMOV UR43, URZ ;  /* 0x000000ff002b7c82 */ /* 0x000fc60008000000 */
[----:B---3--:R-:W-:-:S04]  /*16f0*/  UIMAD UR4, UR4, UR6, URZ ;  /* 0x00000006040472a4 */ /* 0x008fc8000f8e02ff */
[----:B------:R-:W-:-:S04]  /*1700*/  UIMAD UR56, UR4, UR7, URZ ;  /* 0x00000007043872a4 */ /* 0x000fc8000f8e02ff */
[----:B------:R-:W-:Y:S02]  /*1710*/  UISETP.NE.AND UP2, UPT, UR56, URZ, UPT ;  /* 0x000000ff3800728c */ /* 0x000fe4000bf45270 */
[----:B------:R-:W-:-:S04]  /*1720*/  UISETP.LT.U32.AND UP0, UPT, UR56, 0xd, UPT ;  /* 0x0000000d3800788c */ /* 0x000fc8000bf01070 */
[----:B------:R-:W-:-:S04]  /*1730*/  USEL UR4, UR56, 0xd, UP0 ;  /* 0x0000000d38047887 */ /* 0x000fc80008000000 */
[----:B------:R-:W-:Y:S02]  /*1740*/  UIADD3 UR5, UPT, UPT, UR4, -0x1, URZ ;  /* 0xffffffff04057890 */ /* 0x000fe4000fffe0ff */
[----:B------:R-:W-:Y:S02]  /*1750*/  @!UP2 UIADD3 UR5, UPT, UPT, UR4, URZ, URZ ;  /* 0x000000ff0405a290 */ /* 0x000fe4000fffe0ff */
[----:B------:R-:W-:Y:S02]  /*1760*/  UIADD3 UR53, UPT, UPT, UR56, -UR4, URZ ;  /* 0x8000000438357290 */ /* 0x000fe4000fffe0ff */
[----:B-1--4-:R-:W-:-:S12]  /*1770*/  UIADD3 UR57, UPT, UPT, UR5, 0x1, URZ ;  /* 0x0000000105397890 */ /* 0x012fd8000fffe0ff */
.L_x_40:
[----:B------:R-:W1:Y:S01]  /*1780*/  S2UR UR29, SR_CgaCtaId ;  /* 0x00000000001d79c3 */ /* 0x000e620000008800 */
[----:B------:R-:W-:Y:S01]  /*1790*/  UMOV UR4, 0x400 ;  /* 0x0000040000047882 */ /* 0x000fe20000000000 */
[----:B------:R-:W-:Y:S01]  /*17a0*/  SHF.L.U32 R0, R3, 0x1f, RZ ;  /* 0x0000001f03007819 */ /* 0x000fe200000006ff */
[----:B------:R-:W-:Y:S02]  /*17b0*/  UISETP.NE.AND UP0, UPT, UR56, URZ, UPT ;  /* 0x000000ff3800728c */ /* 0x000fe4000bf05270 */
[----:B------:R-:W-:Y:S02]  /*17c0*/  USHF.L.U32 UR48, UR52, 0x6, URZ ;  /* 0x0000000634307899 */ /* 0x000fe400080006ff */
[----:B------:R-:W-:Y:S01]  /*17d0*/  USHF.L.U32 UR18, UR23, 0x6, URZ ;  /* 0x0000000617127899 */ /* 0x000fe200080006ff */
[----:B------:R-:W-:Y:S01]  /*17e0*/  UMOV UR27, URZ ;  /* 0x000000ff001b7c82 */ /* 0x000fe20008000000 */
[----:B------:R-:W-:Y:S01]  /*17f0*/  UMOV UR22, URZ ;  /* 0x000000ff00167c82 */ /* 0x000fe20008000000 */
[----:B------:R-:W-:Y:S01]  /*1800*/  UMOV UR21, URZ ;  /* 0x000000ff00157c82 */ /* 0x000fe20008000000 */
[----:B------:R-:W-:Y:S01]  /*1810*/  UMOV UR20, URZ ;  /* 0x000000ff00147c82 */ /* 0x000fe20008000000 */
[----:B-1----:R-:W-:-:S04]  /*1820*/  ULEA UR29, UR29, UR4, 0x18 ;  /* 0x000000041d1d7291 */ /* 0x002fc8000f8ec0ff */
[----:B------:R-:W-:-:S09]  /*1830*/  ULEA UR4, UR30, UR29, 0x3 ;  /* 0x0000001d1e047291 */ /* 0x000fd2000f8e18ff */
[----:B------:R1:W2:Y:S01]  /*1840*/  SYNCS.PHASECHK.TRANS64.TRYWAIT P0, [UR4+0x68], R0 ;  /* 0x00006800ff0075a7 */ /* 0x0002a20008001104 */
[----:B------:R-:W-:Y:S05]  /*1850*/  BRA.U !UP0, `(.L_x_23) ;  /* 0x0000000508a87547 */ /* 0x000fea000b800000 */
[----:B------:R-:W3:Y:S01]  /*1860*/  LDCU.128 UR12, c[0x0][0x480] ;  /* 0x00009000ff0c77ac */ /* 0x000ee20008000c00 */
[----:B------:R-:W4:Y:S01]  /*1870*/  LDCU.128 UR8, c[0x0][0x490] ;  /* 0x00009200ff0877ac */ /* 0x000f220008000c00 */
[----:B------:R-:W1:Y:S01]  /*1880*/  LDCU.64 UR20, c[0x0][0x4c0] ;  /* 0x00009800ff1477ac */ /* 0x000e620008000a00 */
[----:B------:R-:W1:Y:S01]  /*1890*/  LDCU.64 UR16, c[0x0][0x4f0] ;  /* 0x00009e00ff1077ac */ /* 0x000e620008000a00 */
[----:B------:R-:W1:Y:S01]  /*18a0*/  LDCU UR19, c[0x0][0x4c8] ;  /* 0x00009900ff1377ac */ /* 0x000e620008000800 */
[----:B---3--:R-:W-:Y:S02]  /*18b0*/  UIMAD.WIDE.U32 UR4, UR48, UR13, URZ ;  /* 0x0000000d300472a5 */ /* 0x008fe4000f8e00ff */
[----:B------:R-:W-:Y:S02]  /*18c0*/  UISETP.NE.AND UP0, UPT, UR12, 0x1, UPT ;  /* 0x000000010c00788c */ /* 0x000fe4000bf05270 */
[----:B------:R-:W-:Y:S01]  /*18d0*/  USHF.R.U32.HI UR5, URZ, UR14, UR5 ;  /* 0x0000000eff057299 */ /* 0x000fe20008011605 */
[----:B------:R-:W3:Y:S03]  /*18e0*/  LDCU UR52, c[0x0][0x38c] ;  /* 0x00007180ff3477ac */ /* 0x000ee60008000800 */
[----:B------:R-:W-:-:S02]  /*18f0*/  USEL UR5, UR48, UR5, !UP0 ;  /* 0x0000000530057287 */ /* 0x000fc4000c000000 */
[----:B------:R-:W-:Y:S02]  /*1900*/  UISETP.NE.AND UP0, UPT, UR15, 0x1, UPT ;  /* 0x000000010f00788c */ /* 0x000fe4000bf05270 */
[----:B----4-:R-:W-:Y:S01]  /*1910*/  UIMAD.WIDE.U32 UR6, UR5, UR8, URZ ;  /* 0x00000008050672a5 */ /* 0x010fe2000f8e00ff */
[----:B------:R-:W4:Y:S01]  /*1920*/  LDCU UR8, c[0x0][0x4a0] ;  /* 0x00009400ff0877ac */ /* 0x000f220008000800 */
[----:B------:R-:W1:Y:S05]  /*1930*/  LDCU UR23, c[0x0][0x4cc] ;  /* 0x00009980ff1777ac */ /* 0x000e6a0008000800 */
[----:B------:R-:W-:Y:S01]  /*1940*/  UMOV UR4, UR7 ;  /* 0x0000000700047c82 */ /* 0x000fe20008000000 */
[----:B------:R-:W1:Y:S01]  /*1950*/  LDCU.64 UR40, c[0x0][0x390] ;  /* 0x00007200ff2877ac */ /* 0x000e620008000a00 */
[----:B------:R-:W-:Y:S01]  /*1960*/  USHF.R.U32.HI UR4, URZ, UR9, UR4 ;  /* 0x00000009ff047299 */ /* 0x000fe20008011604 */
[----:B------:R-:W1:Y:S03]  /*1970*/  LDCU UR9, c[0x0][0x4ec] ;  /* 0x00009d80ff0977ac */ /* 0x000e660008000800 */
[----:B------:R-:W-:-:S02]  /*1980*/  USEL UR4, UR5, UR4, !UP0 ;  /* 0x0000000405047287 */ /* 0x000fc4000c000000 */
[----:B------:R-:W-:Y:S02]  /*1990*/  UISETP.NE.AND UP0, UPT, UR10, 0x1, UPT ;  /* 0x000000010a00788c */ /* 0x000fe4000bf05270 */
[----:B------:R-:W-:Y:S01]  /*19a0*/  UIMAD.WIDE.U32 UR6, UR4, UR11, URZ ;  /* 0x0000000b040672a5 */ /* 0x000fe2000f8e00ff */
[----:B------:R-:W1:Y:S01]  /*19b0*/  LDCU.64 UR24, c[0x0][0x4d0] ;  /* 0x00009a00ff1877ac */ /* 0x000e620008000a00 */
[----:B------:R-:W-:-:S05]  /*19c0*/  UIADD3 UR43, UPT, UPT, UR57, UR31, URZ ;  /* 0x0000001f392b7290 */ /* 0x000fca000fffe0ff */
[----:B------:R-:W-:Y:S01]  /*19d0*/  UMOV UR6, UR7 ;  /* 0x0000000700067c82 */ /* 0x000fe20008000000 */
[----:B------:R-:W-:Y:S02]  /*19e0*/  UIADD3 UR7, UPT, UPT, -UR4, URZ, URZ ;  /* 0x000000ff04077290 */ /* 0x000fe4000fffe1ff */
[----:B----4-:R-:W-:Y:S02]  /*19f0*/  USHF.R.U32.HI UR6, URZ, UR8, UR6 ;  /* 0x00000008ff067299 */ /* 0x010fe40008011606 */
[----:B------:R-:W-:Y:S02]  /*1a00*/  UIADD3 UR8, UPT, UPT, -UR5, URZ, URZ ;  /* 0x000000ff05087290 */ /* 0x000fe4000fffe1ff */
[----:B------:R-:W-:Y:S02]  /*1a10*/  USEL UR14, UR4, UR6, !UP0 ;  /* 0x00000006040e7287 */ /* 0x000fe4000c000000 */
[----:B------:R-:W-:Y:S02]  /*1a20*/  UIMAD UR7, UR15, UR7, UR5 ;  /* 0x000000070f0772a4 */ /* 0x000fe4000f8e0205 */
[----:B------:R-:W-:-:S02]  /*1a30*/  UIADD3 UR6, UPT, UPT, -UR14, URZ, URZ ;  /* 0x000000ff0e067290 */ /* 0x000fc4000fffe1ff */
[----:B------:R-:W-:Y:S02]  /*1a40*/  UIMAD UR8, UR12, UR8, UR48 ;  /* 0x000000080c0872a4 */ /* 0x000fe4000f8e0230 */
[----:B------:R-:W-:Y:S02]  /*1a50*/  UIMAD UR13, UR10, UR6, UR4 ;  /* 0x000000060a0d72a4 */ /* 0x000fe4000f8e0204 */
[----:B-1----:R-:W-:Y:S02]  /*1a60*/  UIMAD UR11, UR8, UR20, UR9 ;  /* 0x00000014080b72a4 */ /* 0x002fe4000f8e0209 */
[----:B------:R-:W-:Y:S01]  /*1a70*/  UIMAD UR12, UR7, UR21, UR16 ;  /* 0x00000015070c72a4 */ /* 0x000fe2000f8e0210 */
[----:B------:R-:W1:Y:S02]  /*1a80*/  LDCU.64 UR4, c[0x0][0x4f8] ;  /* 0x00009f00ff0477ac */ /* 0x000e640008000a00 */
[----:B------:R-:W4:Y:S01]  /*1a90*/  LDCU UR6, c[0x0][0x500] ;  /* 0x0000a000ff0677ac */ /* 0x000f220008000800 */
[----:B------:R-:W-:Y:S01]  /*1aa0*/  UIMAD UR13, UR13, UR19, UR17 ;  /* 0x000000130d0d72a4 */ /* 0x000fe2000f8e0211 */
[----:B------:R-:W-:Y:S01]  /*1ab0*/  UMOV UR27, URZ ;  /* 0x000000ff001b7c82 */ /* 0x000fe20008000000 */
[----:B------:R-:W-:Y:S01]  /*1ac0*/  UMOV UR7, UR30 ;  /* 0x0000001e00077c82 */ /* 0x000fe20008000000 */
[----:B------:R-:W-:Y:S01]  /*1ad0*/  UMOV UR20, URZ ;  /* 0x000000ff00147c82 */ /* 0x000fe20008000000 */
[----:B------:R-:W-:Y:S01]  /*1ae0*/  UMOV UR21, URZ ;  /* 0x000000ff00157c82 */ /* 0x000fe20008000000 */
[----:B---3--:R-:W-:-:S07]  /*1af0*/  UMOV UR22, URZ ;  /* 0x000000ff00167c82 */ /* 0x008fce0008000000 */
.L_x_29:
[----:B------:R-:W-:Y:S01]  /*1b00*/  @!P3 MOV R4, 0x4000 ;  /* 0x000040000004b802 */ /* 0x000fe20000000f00 */
[----:B------:R-:W-:Y:S01]  /*1b10*/  ULEA UR9, UR7, UR29, 0x3 ;  /* 0x0000001d07097291 */ /* 0x000fe2000f8e18ff */
[----:B--2---:R-:W-:Y:S11]  /*1b20*/  @P0 BRA `(.L_x_24) ;  /* 0x00000000000c0947 */ /* 0x004ff60003800000 */
[----:B------:R-:W-:Y:S04]  /*1b30*/  SHF.L.U32 R5, R3, 0x1f, RZ ;  /* 0x0000001f03057819 */ /* 0x000fe800000006ff */
[----:B------:R-:W2:Y:S02]  /*1b40*/  SYNCS.PHASECHK.TRANS64.TRYWAIT P0, [UR9+0x68], R5 ;  /* 0x00006805ff0075a7 */ /* 0x000ea40008001109 */
[----:B--2---:R-:W-:Y:S05]  /*1b50*/  @!P0 BRA `(.L_x_25) ;  /* 0x0000006400548947 */ /* 0x004fea0003800000 */
.L_x_24:
[----:B------:R3:W-:Y:S01]  /*1b60*/  @!P3 SYNCS.ARRIVE.TRANS64 RZ, [UR9], R4 ;  /* 0x00000004ffffb9a7 */ /* 0x0007e20008000009 */
[----:B------:R-:W-:Y:S04]  /*1b70*/  ULOP3.LUT UR8, UR37, 0x2, URZ, 0xfc, !UPT ;  /* 0x0000000225087892 */ /* 0x000fe8000f8efcff */
[----:B------:R-:W-:Y:S09]  /*1b80*/  UISETP.NE.AND UP0, UPT, UR8, 0x2, UPT ;  /* 0x000000020800788c */ /* 0x000ff2000bf05270 */
[----:B------:R-:W-:Y:S05]  /*1b90*/  BRA.U UP0, `(.L_x_26) ;  /* 0x0000000100047547 */ /* 0x000fea000b800000 */
[----:B-1--4-:R-:W-:Y:S05]  /*1ba0*/  BPT.TRAP 0x1 ;  /* 0x000000040000795c */ /* 0x012fea0000300000 */
.L_x_26:
[----:B------:R-:W-:Y:S04]  /*1bb0*/  BSSY.RECONVERGENT B0, `(.L_x_27) ;  /* 0x0000003000007945 */ /* 0x000fe80003800200 */
[----:B------:R-:W-:Y:S05]  /*1bc0*/  @P2 BRA `(.L_x_28) ;  /* 0x0000000000042947 */ /* 0x000fea0003800000 */
[----:B-1--4-:R-:W-:Y:S05]  /*1bd0*/  BPT.TRAP 0x1 ;  /* 0x000000040000795c */ /* 0x012fea0000300000 */
.L_x_28:
[----:B-1--4-:R-:W-:Y:S05]  /*1be0*/  BSYNC.RECONVERGENT B0 ;  /* 0x0000000000007941 */ /* 0x012fea0003800200 */
.L_x_27:
[----:B------:R-:W-:Y:S02]  /*1bf0*/  UIADD3 UR8, UPT, UPT, UR7, 0x1, URZ ;  /* 0x0000000107087890 */ /* 0x000fe4000fffe0ff */
[----:B------:R-:W-:Y:S02]  /*1c00*/  UIMAD UR16, UR20, UR23, UR4 ;  /* 0x00000017141072a4 */ /* 0x000fe4000f8e0204 */
[----:B------:R-:W-:Y:S02]  /*1c10*/  UISETP.NE.AND UP0, UPT, UR8, 0xd, UPT ;  /* 0x0000000d0800788c */ /* 0x000fe4000bf05270 */
[----:B------:R-:W-:Y:S02]  /*1c20*/  UIMAD UR15, UR21, UR24, UR5 ;  /* 0x00000018150f72a4 */ /* 0x000fe4000f8e0205 */
[----:B------:R-:W-:Y:S02]  /*1c30*/  USEL UR10, URZ, 0x1, UP0 ;  /* 0x00000001ff0a7887 */ /* 0x000fe40008000000 */
[----:B------:R-:W-:Y:S02]  /*1c40*/  USEL UR30, UR8, URZ, UP0 ;  /* 0x000000ff081e7287 */ /* 0x000fe40008000000 */
[----:B------:R-:W-:Y:S02]  /*1c50*/  ULEA UR17, UR7, UR42, 0xc ;  /* 0x0000002a07117291 */ /* 0x000fe4000f8e60ff */
[----:B------:R-:W-:Y:S01]  /*1c60*/  ULEA UR8, UR30, UR29, 0x3 ;  /* 0x0000001d1e087291 */ /* 0x000fe2000f8e18ff */
[----:B------:R-:W-:Y:S01]  /*1c70*/  LOP3.LUT R3, R3, UR10, RZ, 0x3c, !PT ;  /* 0x0000000a03037c12 */ /* 0x000fe2000f8e3cff */
[----:B------:R-:W-:Y:S02]  /*1c80*/  ULEA UR15, UR15, UR16, 0x5 ;  /* 0x000000100f0f7291 */ /* 0x000fe4000f8e28ff */
[----:B------:R-:W-:Y:S01]  /*1c90*/  UIADD3 UR34, UP1, UPT, UR44, 0x80, URZ ;  /* 0x000000802c227890 */ /* 0x000fe2000ff3e0ff */
[----:B--2---:R-:W-:Y:S01]  /*1ca0*/  SHF.L.U32 R0, R3, 0x1f, RZ ;  /* 0x0000001f03007819 */ /* 0x004fe200000006ff */
[----:B------:R-:W-:Y:S02]  /*1cb0*/  USHF.L.U32 UR10, UR27, 0x6, URZ ;  /* 0x000000061b0a7899 */ /* 0x000fe400080006ff */
[----:B------:R-:W-:Y:S01]  /*1cc0*/  UIADD3.X UR35, UPT, UPT, URZ, UR45, URZ, UP1, !UPT ;  /* 0x0000002dff237290 */ /* 0x000fe20008ffe4ff */
[----:B------:R1:W2:Y:S01]  /*1cd0*/  SYNCS.PHASECHK.TRANS64.TRYWAIT P0, [UR8+0x68], R0 ;  /* 0x00006800ff0075a7 */ /* 0x0002a20008001108 */
[----:B------:R-:W-:Y:S02]  /*1ce0*/  ULEA UR8, UR7, UR29, 0xd ;  /* 0x0000001d07087291 */ /* 0x000fe4000f8e68ff */
[----:B------:R-:W-:Y:S02]  /*1cf0*/  UIMAD UR7, UR22, UR25, UR6 ;  /* 0x00000019160772a4 */ /* 0x000fe4000f8e0206 */
[----:B------:R-:W-:Y:S02]  /*1d00*/  UIADD3 UR8, UPT, UPT, UR8, 0x3400, URZ ;  /* 0x0000340008087890 */ /* 0x000fe4000fffe0ff */
[----:B------:R-:W-:Y:S02]  /*1d10*/  ULEA UR7, UR7, UR15, 0xa ;  /* 0x0000000f07077291 */ /* 0x000fe4000f8e50ff */
[----:B------:R-:W-:Y:S02]  /*1d20*/  UIADD3 UR32, UP0, UPT, UR44, 0x200, URZ ;  /* 0x000002002c207890 */ /* 0x000fe4000ff1e0ff */
[----:B------:R-:W-:Y:S02]  /*1d30*/  UPRMT UR7, UR7, 0x5410, URZ ;  /* 0x0000541007077896 */ /* 0x000fe400080000ff */
[----:B------:R-:W-:Y:S02]  /*1d40*/  ULEA UR17, UR17, UR29, 0x1 ;  /* 0x0000001d11117291 */ /* 0x000fe4000f8e08ff */
[----:B------:R-:W-:Y:S02]  /*1d50*/  UIADD3.X UR33, UPT, UPT, URZ, UR45, URZ, UP0, !UPT ;  /* 0x0000002dff217290 */ /* 0x000fe400087fe4ff */
[----:B------:R-:W-:Y:S02]  /*1d60*/  ULOP3.LUT UR19, UR38, UR10, URZ, 0xfc, !UPT ;  /* 0x0000000a26137292 */ /* 0x000fe4000f8efcff */
[----:B------:R-:W-:Y:S01]  /*1d70*/  UIADD3 UR16, UPT, UPT, UR17, 0x1d400, URZ ;  /* 0x0001d40011107890 */ /* 0x000fe2000fffe0ff */
[----:B------:R4:W-:Y:S01]  /*1d80*/  UTMALDG.5D.IM2COL [UR8], [UR34], UR7 ;  /* 0x00000008220073b4 */ /* 0x0009e20008060007 */
[----:B------:R-:W-:Y:S02]  /*1d90*/  UIADD3 UR36, UPT, UPT, UR20, 0x1, URZ ;  /* 0x0000000114247890 */ /* 0x000fe4000fffe0ff */
[----:B------:R-:W-:Y:S02]  /*1da0*/  UIADD3 UR28, UPT, UPT, UR21, 0x1, URZ ;  /* 0x00000001151c7890 */ /* 0x000fe4000fffe0ff */
[----:B------:R-:W-:Y:S02]  /*1db0*/  UISETP.NE.AND UP2, UPT, UR36, UR52, UPT ;  /* 0x000000342400728c */ /* 0x000fe4000bf45270 */
[----:B------:R-:W-:Y:S02]  /*1dc0*/  UIADD3 UR26, UPT, UPT, UR22, 0x1, URZ ;  /* 0x00000001161a7890 */ /* 0x000fe4000fffe0ff */
[----:B------:R-:W-:Y:S01]  /*1dd0*/  UIADD3 UR31, UPT, UPT, UR31, 0x1, URZ ;  /* 0x000000011f1f7890 */ /* 0x000fe2000fffe0ff */
[----:B------:R-:W-:Y:S01]  /*1de0*/  UMOV UR49, 0x30000 ;  /* 0x0003000000317882 */ /* 0x000fe20000000000 */
[----:B------:R-:W-:Y:S01]  /*1df0*/  UMOV UR46, 0x0 ;  /* 0x00000000002e7882 */ /* 0x000fe20000000000 */
[----:B------:R-:W-:Y:S01]  /*1e00*/  UMOV UR47, 0x10000000 ;  /* 0x10000000002f7882 */ /* 0x000fe20000000000 */
[----:B------:R-:W-:Y:S03]  /*1e10*/  UMOV UR17, UR9 ;  /* 0x0000000900117c82 */ /* 0x000fe60008000000 */
[----:B------:R-:W-:Y:S01]  /*1e20*/  @UP2 UIADD3 UR28, UPT, UPT, UR21, URZ, URZ ;  /* 0x000000ff151c2290 */ /* 0x000fe2000fffe0ff */
[----:B------:R3:W-:Y:S03]  /*1e30*/  UTMALDG.5D.MULTICAST [UR16], [UR32], UR49, desc[UR46] ;  /* 0x00002e10200073b4 */ /* 0x0007e60008021831 */
[----:B------:R-:W-:Y:S11]  /*1e40*/  UISETP.NE.AND UP1, UPT, UR28, UR40, UPT ;  /* 0x000000281c00728c */ /* 0x000ff6000bf25270 */
[----:B------:R-:W-:Y:S04]  /*1e50*/  @UP1 UIADD3 UR26, UPT, UPT, UR22, URZ, URZ ;  /* 0x000000ff161a1290 */ /* 0x000fe8000fffe0ff */
[----:B------:R-:W-:Y:S02]  /*1e60*/  UISETP.NE.AND UP0, UPT, UR26, UR41, UPT ;  /* 0x000000291a00728c */ /* 0x000fe4000bf05270 */
[----:B----4-:R-:W-:Y:S01]  /*1e70*/  UIADD3 UR8, UPT, UPT, UR27, 0x1, URZ ;  /* 0x000000011b087890 */ /* 0x010fe2000fffe0ff */
[----:B------:R-:W-:Y:S08]  /*1e80*/  UMOV UR7, UR30 ;  /* 0x0000001e00077c82 */ /* 0x000ff00008000000 */
[----:B------:R-:W-:Y:S07]  /*1e90*/  @UP0 UIADD3 UR8, UPT, UPT, UR27, URZ, URZ ;  /* 0x000000ff1b080290 */ /* 0x000fee000fffe0ff */
[----:B------:R-:W-:Y:S01]  /*1ea0*/  UMOV UR27, UR8 ;  /* 0x00000008001b7c82 */ /* 0x000fe20008000000 */
[----:B---3--:R-:W-:Y:S02]  /*1eb0*/  USEL UR22, UR26, URZ, UP0 ;  /* 0x000000ff1a167287 */ /* 0x008fe40008000000 */
[----:B------:R-:W-:Y:S02]  /*1ec0*/  UISETP.NE.AND UP0, UPT, UR31, UR43, UPT ;  /* 0x0000002b1f00728c */ /* 0x000fe4000bf05270 */
[----:B------:R-:W-:Y:S02]  /*1ed0*/  USEL UR20, UR36, URZ, UP2 ;  /* 0x000000ff24147287 */ /* 0x000fe40009000000 */
[----:B------:R-:W-:Y:S05]  /*1ee0*/  USEL UR21, UR28, URZ, UP1 ;  /* 0x000000ff1c157287 */ /* 0x000fea0008800000 */
[----:B-1----:R-:W-:Y:S07]  /*1ef0*/  BRA.U UP0, `(.L_x_29) ;  /* 0xfffffffd00007547 */ /* 0x002fee000b83ffff */
.L_x_23:
[----:B------:R-:W-:Y:S01]  /*1f00*/  ULEA UR4, UR30, UR29, 0x3 ;  /* 0x0000001d1e047291 */ /* 0x000fe2000f8e18ff */
[----:B-1----:R-:W-:Y:S01]  /*1f10*/  SHF.L.U32 R0, R3, 0x1f, RZ ;  /* 0x0000001f03007819 */ /* 0x002fe200000006ff */
[----:B------:R-:W-:Y:S01]  /*1f20*/  @!P1 SYNCS.ARRIVE.TRANS64.A1T0 RZ, [UR29+0x108], RZ ;  /* 0x000108ffffff99a7 */ /* 0x000fe2000810001d */
[----:B------:R-:W-:-:S06]  /*1f30*/  UISETP.GE.AND UP0, UPT, UR53, 0x1, UPT ;  /* 0x000000013500788c */ /* 0x000fcc000bf06270 */
[----:B--2---:R1:W2:Y:S03]  /*1f40*/  SYNCS.PHASECHK.TRANS64.TRYWAIT P0, [UR4+0x68], R0 ;  /* 0x00006800ff0075a7 */ /* 0x0042a60008001104 */
[----:B------:R-:W-:Y:S05]  /*1f50*/  BRA.U !UP0, `(.L_x_30) ;  /* 0x0000000508a07547 */ /* 0x000fea000b800000 */
[----:B------:R-:W3:Y:S01]  /*1f60*/  LDCU.128 UR8, c[0x0][0x480] ;  /* 0x00009000ff0877ac */ /* 0x000ee20008000c00 */
[----:B------:R-:W4:Y:S01]  /*1f70*/  LDCU.128 UR32, c[0x0][0x490] ;  /* 0x00009200ff2077ac */ /* 0x000f220008000c00 */
[----:B------:R-:W1:Y:S01]  /*1f80*/  LDCU UR13, c[0x0][0x4c8] ;  /* 0x00009900ff0d77ac */ /* 0x000e620008000800 */
        /* <DEDUP_REMOVED lines=14> */
[----:B------:R-:W4:Y:S03]  /*2070*/  LDCU.64 UR32, c[0x0][0x4c0] ;  /* 0x00009800ff2077ac */ /* 0x000f260008000a00 */
[----:B------:R-:W-:-:S02]  /*2080*/  USEL UR4, UR5, UR4, !UP0 ;  /* 0x0000000405047287 */ /* 0x000fc4000c000000 */
[----:B------:R-:W-:Y:S02]  /*2090*/  UISETP.NE.AND UP0, UPT, UR34, 0x1, UPT ;  /* 0x000000012200788c */ /* 0x000fe4000bf05270 */
[----:B------:R-:W-:Y:S01]  /*20a0*/  UIMAD.WIDE.U32 UR6, UR4, UR35, URZ ;  /* 0x00000023040672a5 */ /* 0x000fe2000f8e00ff */
[----:B------:R-:W1:Y:S01]  /*20b0*/  LDCU.64 UR24, c[0x0][0x4d0] ;  /* 0x00009a00ff1877ac */ /* 0x000e620008000a00 */
[----:B------:R-:W-:-:S05]  /*20c0*/  UIADD3 UR43, UPT, UPT, UR53, UR43, URZ ;  /* 0x0000002b352b7290 */ /* 0x000fca000fffe0ff */
[----:B------:R-:W-:Y:S01]  /*20d0*/  UMOV UR6, UR7 ;  /* 0x0000000700067c82 */ /* 0x000fe20008000000 */
[----:B------:R-:W-:Y:S02]  /*20e0*/  UIADD3 UR7, UPT, UPT, -UR5, URZ, URZ ;  /* 0x000000ff05077290 */ /* 0x000fe4000fffe1ff */
[----:B---3--:R-:W-:Y:S02]  /*20f0*/  USHF.R.U32.HI UR6, URZ, UR9, UR6 ;  /* 0x00000009ff067299 */ /* 0x008fe40008011606 */
[----:B------:R-:W-:Y:S02]  /*2100*/  UIMAD UR7, UR8, UR7, UR48 ;  /* 0x00000007080772a4 */ /* 0x000fe4000f8e0230 */
[----:B------:R-:W-:Y:S02]  /*2110*/  USEL UR14, UR4, UR6, !UP0 ;  /* 0x00000006040e7287 */ /* 0x000fe4000c000000 */
[----:B------:R-:W-:Y:S02]  /*2120*/  UIADD3 UR6, UPT, UPT, -UR4, URZ, URZ ;  /* 0x000000ff04067290 */ /* 0x000fe4000fffe1ff */
[----:B------:R-:W-:-:S02]  /*2130*/  UIADD3 UR9, UPT, UPT, -UR14, URZ, URZ ;  /* 0x000000ff0e097290 */ /* 0x000fc4000fffe1ff */
[----:B------:R-:W-:Y:S02]  /*2140*/  UIMAD UR12, UR11, UR6, UR5 ;  /* 0x000000060b0c72a4 */ /* 0x000fe4000f8e0205 */
[----:B------:R-:W-:Y:S02]  /*2150*/  UIMAD UR9, UR34, UR9, UR4 ;  /* 0x00000009220972a4 */ /* 0x000fe4000f8e0204 */
[----:B----4-:R-:W-:Y:S01]  /*2160*/  UIMAD UR11, UR7, UR32, UR10 ;  /* 0x00000020070b72a4 */ /* 0x010fe2000f8e020a */
[----:B------:R-:W3:Y:S02]  /*2170*/  LDCU.64 UR4, c[0x0][0x4f8] ;  /* 0x00009f00ff0477ac */ /* 0x000ee40008000a00 */
[----:B------:R-:W4:Y:S01]  /*2180*/  LDCU UR6, c[0x0][0x500] ;  /* 0x0000a000ff0677ac */ /* 0x000f220008000800 */
[----:B-1----:R-:W-:Y:S02]  /*2190*/  UIMAD UR12, UR12, UR33, UR16 ;  /* 0x000000210c0c72a4 */ /* 0x002fe4000f8e0210 */
[----:B------:R-:W-:Y:S01]  /*21a0*/  UIMAD UR13, UR9, UR13, UR17 ;  /* 0x0000000d090d72a4 */ /* 0x000fe2000f8e0211 */
[----:B------:R-:W-:Y:S01]  /*21b0*/  UMOV UR36, UR53 ;  /* 0x0000003500247c82 */ /* 0x000fe20008000000 */
[----:B------:R-:W-:-:S10]  /*21c0*/  UMOV UR7, UR30 ;  /* 0x0000001e00077c82 */ /* 0x000fd40008000000 */
.L_x_36:
[----:B------:R-:W-:Y:S01]  /*21d0*/  @!P3 MOV R4, 0x4000 ;  /* 0x000040000004b802 */ /* 0x000fe20000000f00 */
[----:B------:R-:W-:Y:S01]  /*21e0*/  ULEA UR9, UR7, UR29, 0x3 ;  /* 0x0000001d07097291 */ /* 0x000fe2000f8e18ff */
[----:B--23--:R-:W-:Y:S11]  /*21f0*/  @P0 BRA `(.L_x_31) ;  /* 0x00000000000c0947 */ /* 0x00cff60003800000 */
[----:B------:R-:W-:Y:S04]  /*2200*/  SHF.L.U32 R5, R3, 0x1f, RZ ;  /* 0x0000001f03057819 */ /* 0x000fe800000006ff */
[----:B------:R-:W1:Y:S02]  /*2210*/  SYNCS.PHASECHK.TRANS64.TRYWAIT P0, [UR9+0x68], R5 ;  /* 0x00006805ff0075a7 */ /* 0x000e640008001109 */
[----:B-1----:R-:W-:Y:S05]  /*2220*/  @!P0 BRA `(.L_x_32) ;  /* 0x0000005c00b88947 */ /* 0x002fea0003800000 */
.L_x_31:
[----:B------:R2:W-:Y:S01]  /*2230*/  @!P3 SYNCS.ARRIVE.TRANS64 RZ, [UR9], R4 ;  /* 0x00000004ffffb9a7 */ /* 0x0005e20008000009 */
[----:B------:R-:W-:Y:S04]  /*2240*/  ULOP3.LUT UR8, UR37, 0x2, URZ, 0xfc, !UPT ;  /* 0x0000000225087892 */ /* 0x000fe8000f8efcff */
[----:B------:R-:W-:Y:S09]  /*2250*/  UISETP.NE.AND UP0, UPT, UR8, 0x2, UPT ;  /* 0x000000020800788c */ /* 0x000ff2000bf05270 */
[----:B------:R-:W-:Y:S05]  /*2260*/  BRA.U UP0, `(.L_x_33) ;  /* 0x0000000100047547 */ /* 0x000fea000b800000 */
[----:B---34-:R-:W-:Y:S05]  /*2270*/  BPT.TRAP 0x1 ;  /* 0x000000040000795c */ /* 0x018fea0000300000 */
.L_x_33:
[----:B------:R-:W-:Y:S04]  /*2280*/  BSSY.RECONVERGENT B0, `(.L_x_34) ;  /* 0x0000003000007945 */ /* 0x000fe80003800200 */
[----:B------:R-:W-:Y:S05]  /*2290*/  @P2 BRA `(.L_x_35) ;  /* 0x0000000000042947 */ /* 0x000fea0003800000 */
[----:B---34-:R-:W-:Y:S05]  /*22a0*/  BPT.TRAP 0x1 ;  /* 0x000000040000795c */ /* 0x018fea0000300000 */
.L_x_35:
[----:B---34-:R-:W-:Y:S05]  /*22b0*/  BSYNC.RECONVERGENT B0 ;  /* 0x0000000000007941 */ /* 0x018fea0003800200 */
.L_x_34:
        /* <DEDUP_REMOVED lines=11> */
[----:B-1----:R-:W-:Y:S01]  /*2370*/  SHF.L.U32 R0, R3, 0x1f, RZ ;  /* 0x0000001f03007819 */ /* 0x002fe200000006ff */
[----:B------:R-:W-:Y:S02]  /*2380*/  USHF.L.U32 UR10, UR27, 0x6, URZ ;  /* 0x000000061b0a7899 */ /* 0x000fe400080006ff */
[----:B------:R-:W-:Y:S01]  /*2390*/  UIADD3.X UR35, UPT, UPT, URZ, UR45, URZ, UP0, !UPT ;  /* 0x0000002dff237290 */ /* 0x000fe200087fe4ff */
[----:B------:R1:W3:Y:S01]  /*23a0*/  SYNCS.PHASECHK.TRANS64.TRYWAIT P0, [UR8+0x68], R0 ;  /* 0x00006800ff0075a7 */ /* 0x0002e20008001108 */
        /* <DEDUP_REMOVED lines=14> */
[----:B------:R-:W-:Y:S01]  /*2490*/  UIADD3 UR26, UPT, UPT, UR22, 0x1, URZ ;  /* 0x00000001161a7890 */ /* 0x000fe2000fffe0ff */
[----:B------:R-:W-:Y:S01]  /*24a0*/  UMOV UR48, 0x30000 ;  /* 0x0003000000307882 */ /* 0x000fe20000000000 */
[----:B------:R-:W-:Y:S01]  /*24b0*/  UMOV UR46, 0x0 ;  /* 0x00000000002e7882 */ /* 0x000fe20000000000 */
[----:B------:R-:W-:Y:S01]  /*24c0*/  UMOV UR47, 0x10000000 ;  /* 0x10000000002f7882 */ /* 0x000fe20000000000 */
[----:B------:R-:W-:Y:S02]  /*24d0*/  UMOV UR17, UR9 ;  /* 0x0000000900117c82 */ /* 0x000fe40008000000 */
[----:B------:R2:W-:Y:S03]  /*24e0*/  UTMALDG.5D.MULTICAST [UR16], [UR32], UR48, desc[UR46] ;  /* 0x00002e10200073b4 */ /* 0x0005e60008021830 */
[----:B------:R-:W-:Y:S04]  /*24f0*/  @UP2 UIADD3 UR28, UPT, UPT, UR21, URZ, URZ ;  /* 0x000000ff151c2290 */ /* 0x000fe8000fffe0ff */
[----:B------:R-:W-:Y:S11]  /*2500*/  UISETP.NE.AND UP1, UPT, UR28, UR40, UPT ;  /* 0x000000281c00728c */ /* 0x000ff6000bf25270 */
[----:B------:R-:W-:Y:S04]  /*2510*/  @UP1 UIADD3 UR26, UPT, UPT, UR22, URZ, URZ ;  /* 0x000000ff161a1290 */ /* 0x000fe8000fffe0ff */
[----:B------:R-:W-:Y:S02]  /*2520*/  UISETP.NE.AND UP0, UPT, UR26, UR41, UPT ;  /* 0x000000291a00728c */ /* 0x000fe4000bf05270 */
[----:B----4-:R-:W-:Y:S02]  /*2530*/  UIADD3 UR8, UPT, UPT, UR27, 0x1, URZ ;  /* 0x000000011b087890 */ /* 0x010fe4000fffe0ff */
[----:B------:R-:W-:Y:S07]  /*2540*/  UIADD3 UR7, UPT, UPT, UR36, -0x1, URZ ;  /* 0xffffffff24077890 */ /* 0x000fee000fffe0ff */
[----:B------:R-:W-:Y:S07]  /*2550*/  @UP0 UIADD3 UR8, UPT, UPT, UR27, URZ, URZ ;  /* 0x000000ff1b080290 */ /* 0x000fee000fffe0ff */
[----:B------:R-:W-:Y:S01]  /*2560*/  UMOV UR27, UR8 ;  /* 0x00000008001b7c82 */ /* 0x000fe20008000000 */
[----:B--2---:R-:W-:Y:S02]  /*2570*/  USEL UR22, UR26, URZ, UP0 ;  /* 0x000000ff1a167287 */ /* 0x004fe40008000000 */
[----:B------:R-:W-:Y:S02]  /*2580*/  UISETP.GT.U32.AND UP0, UPT, UR36, 0x1, UPT ;  /* 0x000000012400788c */ /* 0x000fe4000bf04070 */
[----:B------:R-:W-:Y:S02]  /*2590*/  USEL UR20, UR31, URZ, UP2 ;  /* 0x000000ff1f147287 */ /* 0x000fe40009000000 */
[----:B------:R-:W-:Y:S01]  /*25a0*/  USEL UR21, UR28, URZ, UP1 ;  /* 0x000000ff1c157287 */ /* 0x000fe20008800000 */
[----:B------:R-:W-:Y:S01]  /*25b0*/  UMOV UR36, UR7 ;  /* 0x0000000700247c82 */ /* 0x000fe20008000000 */
[----:B------:R-:W-:Y:S03]  /*25c0*/  UMOV UR7, UR30 ;  /* 0x0000001e00077c82 */ /* 0x000fe60008000000 */
[----:B-1----:R-:W-:Y:S07]  /*25d0*/  BRA.U UP0, `(.L_x_36) ;  /* 0xfffffff900fc7547 */ /* 0x002fee000b83ffff */
.L_x_30:
[----:B------:R-:W-:Y:S01]  /*25e0*/  SHF.L.U32 R4, R2, 0x1f, RZ ;  /* 0x0000001f02047819 */ /* 0x000fe200000006ff */
[----:B------:R-:W-:-:S03]  /*25f0*/  NOP ;  /* 0x0000000000007918 */ /* 0x000fc60000000000 */
[----:B--23--:R-:W2:Y:S02]  /*2600*/  SYNCS.PHASECHK.TRANS64.TRYWAIT P0, [UR29+0x110], R4 ;  /* 0x00011004ff0075a7 */ /* 0x00cea4000800111d */
[----:B--2---:R-:W-:Y:S05]  /*2610*/  @!P0 BRA `(.L_x_37) ;  /* 0x0000005800d48947 */ /* 0x004fea0003800000 */
.L_x_127:
[----:B-1----:R-:W1:Y:S01]  /*2620*/  LDS.128 R4, [UR29+0x150] ;  /* 0x0001501dff047984 */ /* 0x002e620008000c00 */
[----:B------:R-:W-:Y:S02]  /*2630*/  UIADD3 UR4, UPT, UPT, UR29, 0x118, URZ ;  /* 0x000001181d047890 */ /* 0x000fe4000fffe0ff */
[----:B------:R-:W-:Y:S01]  /*2640*/  UISETP.GE.AND UP0, UPT, UR39, 0x1, UPT ;  /* 0x000000012700788c */ /* 0x000fe2000bf06270 */
[----:B------:R-:W-:Y:S01]  /*2650*/  @!PT LDS RZ, [RZ] ;  /* 0x00000000fffff984 */ /* 0x000fe20000000800 */
[----:B------:R-:W-:Y:S01]  /*2660*/  @!PT LDS RZ, [RZ] ;  /* 0x00000000fffff984 */ /* 0x000fe20000000800 */
[----:B------:R-:W-:Y:S01]  /*2670*/  @!PT LDS RZ, [RZ] ;  /* 0x00000000fffff984 */ /* 0x000fe20000000800 */
[----:B------:R-:W-:Y:S01]  /*2680*/  @!PT LDS RZ, [RZ] ;  /* 0x00000000fffff984 */ /* 0x000fe20000000800 */
[----:B------:R2:W-:Y:S06]  /*2690*/  MEMBAR.ALL.CTA ;  /* 0x0000000000007992 */ /* 0x0005ec0000008000 */
[----:B--2---:R-:W2:Y:S01]  /*26a0*/  FENCE.VIEW.ASYNC.S ;  /* 0x00000000000073c6 */ /* 0x004ea20000000000 */
[----:B------:R-:W-:-:S09]  /*26b0*/  UPRMT UR4, URZ, 0x654, UR4 ;  /* 0x00000654ff047896 */ /* 0x000fd20008000004 */
[----:B--2---:R-:W-:Y:S01]  /*26c0*/  SYNCS.ARRIVE.TRANS64.RED.A1T0 RZ, [UR4], RZ ;  /* 0x000000ffffff79a7 */ /* 0x004fe20008100404 */
[----:B-1----:R-:W-:-:S13]  /*26d0*/  LOP3.LUT P0, RZ, R6, 0x1, RZ, 0xc0, !PT ;  /* 0x0000000106ff7812 */ /* 0x002fda000780c0ff */
[----:B------:R-:W-:Y:S01]  /*26e0*/  VOTEU.ANY UP1, P0 ;  /* 0x0000000000ff7886 */ /* 0x000fe20000020100 */
[----:B------:R-:W-:-:S13]  /*26f0*/  PLOP3.LUT P0, PT, PT, PT, UP1, 0x80, 0x8 ;  /* 0x000000000008781c */ /* 0x000fda0003f0f018 */
[----:B------:R-:W-:Y:S02]  /*2700*/  @P0 MOV R0, R4 ;  /* 0x0000000400000202 */ /* 0x000fe40000000f00 */
[----:B------:R-:W-:Y:S02]  /*2710*/  @P0 LOP3.LUT R4, R5, 0xffff, RZ, 0xc0, !PT ;  /* 0x0000ffff05040812 */ /* 0x000fe400078ec0ff */
[----:B------:R-:W-:Y:S02]  /*2720*/  @P0 R2UR UR6, R0 ;  /* 0x00000000000602ca */ /* 0x000fe400000e0000 */
[----:B------:R-:W-:-:S11]  /*2730*/  @P0 R2UR UR5, R4 ;  /* 0x00000000040502ca */ /* 0x000fd600000e0000 */
[----:B------:R-:W-:Y:S02]  /*2740*/  @UP1 UMOV UR51, UR6 ;  /* 0x0000000600331c82 */ /* 0x000fe40008000000 */
[----:B------:R-:W-:Y:S01]  /*2750*/  @UP1 UMOV UR50, UR5 ;  /* 0x0000000500321c82 */ /* 0x000fe20008000000 */
[----:B------:R-:W-:Y:S05]  /*2760*/  BRA.U !UP0, `(.L_x_38) ;  /* 0x0000000108d47547 */ /* 0x000fea000b800000 */
[----:B------:R-:W1:Y:S01]  /*2770*/  LDCU.128 UR16, c[0x0][0xc10] ;  /* 0x00018200ff1077ac */ /* 0x000e620008000c00 */
[----:B------:R-:W2:Y:S01]  /*2780*/  LDCU UR21, c[0x0][0xc20] ;  /* 0x00018400ff1577ac */ /* 0x000ea20008000800 */
[----:B------:R-:W3:Y:S01]  /*2790*/  LDCU UR20, c[0x0][0xc0c] ;  /* 0x00018180ff1477ac */ /* 0x000ee20008000800 */
[----:B------:R-:W4:Y:S01]  /*27a0*/  LDCU.64 UR8, c[0x0][0xc28] ;  /* 0x00018500ff0877ac */ /* 0x000f220008000a00 */
[----:B------:R-:W-:Y:S02]  /*27b0*/  UISETP.NE.AND UP3, UPT, UR39, 0x1, UPT ;  /* 0x000000012700788c */ /* 0x000fe4000bf65270 */
[----:B-1----:R-:W-:Y:S02]  /*27c0*/  UIMAD.WIDE.U32 UR4, UR54, UR19, URZ ;  /* 0x00000013360472a5 */ /* 0x002fe4000f8e00ff */
[----:B------:R-:W-:Y:S02]  /*27d0*/  UIMAD.WIDE.U32 UR6, UR55, UR16, URZ ;  /* 0x00000010370672a5 */ /* 0x000fe4000f8e00ff */
[----:B------:R-:W-:-:S02]  /*27e0*/  UISETP.NE.AND UP0, UPT, UR18, 0x1, UPT ;  /* 0x000000011200788c */ /* 0x000fc4000bf05270 */
[----:B------:R-:W-:Y:S01]  /*27f0*/  UIMAD.WIDE.U32 UR14, UR50, UR19, URZ ;  /* 0x00000013320e72a5 */ /* 0x000fe2000f8e00ff */
[----:B------:R-:W-:Y:S01]  /*2800*/  UMOV UR4, UR5 ;  /* 0x0000000500047c82 */ /* 0x000fe20008000000 */
[----:B---3--:R-:W-:Y:S02]  /*2810*/  UISETP.NE.AND UP2, UPT, UR20, 0x1, UPT ;  /* 0x000000011400788c */ /* 0x008fe4000bf45270 */
[----:B--2---:R-:W-:Y:S02]  /*2820*/  USHF.R.U32.HI UR5, URZ, UR21, UR4 ;  /* 0x00000015ff057299 */ /* 0x004fe40008011604 */
[----:B------:R-:W-:Y:S01]  /*2830*/  UIMAD.WIDE.U32 UR12, UR51, UR16, URZ ;  /* 0x00000010330c72a5 */ /* 0x000fe2000f8e00ff */
[----:B------:R-:W-:Y:S01]  /*2840*/  UMOV UR4, UR7 ;  /* 0x0000000700047c82 */ /* 0x000fe20008000000 */
[----:B------:R-:W-:Y:S02]  /*2850*/  USEL UR5, UR54, UR5, !UP0 ;  /* 0x0000000536057287 */ /* 0x000fe4000c000000 */
[----:B------:R-:W-:-:S02]  /*2860*/  USHF.R.U32.HI UR4, URZ, UR17, UR4 ;  /* 0x00000011ff047299 */ /* 0x000fc40008011604 */
[----:B----4-:R-:W-:Y:S02]  /*2870*/  UIMAD.WIDE.U32 UR10, UR5, UR8, URZ ;  /* 0x00000008050a72a5 */ /* 0x010fe4000f8e00ff */
[----:B------:R-:W-:Y:S01]  /*2880*/  USEL UR6, UR55, UR4, !UP2 ;  /* 0x0000000437067287 */ /* 0x000fe2000d000000 */
[----:B------:R-:W-:Y:S02]  /*2890*/  UMOV UR12, UR13 ;  /* 0x0000000d000c7c82 */ /* 0x000fe40008000000 */
[----:B------:R-:W-:Y:S01]  /*28a0*/  UMOV UR4, UR15 ;  /* 0x0000000f00047c82 */ /* 0x000fe20008000000 */
[----:B------:R-:W-:Y:S01]  /*28b0*/  UIMAD.WIDE.U32 UR14, UR6, UR8, URZ ;  /* 0x00000008060e72a5 */ /* 0x000fe2000f8e00ff */
[----:B------:R-:W-:Y:S01]  /*28c0*/  UMOV UR10, UR11 ;  /* 0x0000000b000a7c82 */ /* 0x000fe20008000000 */
[----:B------:R-:W-:Y:S02]  /*28d0*/  USHF.R.U32.HI UR4, URZ, UR21, UR4 ;  /* 0x00000015ff047299 */ /* 0x000fe40008011604 */
[----:B------:R-:W-:-:S03]  /*28e0*/  @UP3 USHF.R.U32.HI UR5, URZ, UR9, UR10 ;  /* 0x00000009ff053299 */ /* 0x000fc6000801160a */
[----:B------:R-:W-:Y:S01]  /*28f0*/  UMOV UR14, UR15 ;  /* 0x0000000f000e7c82 */ /* 0x000fe20008000000 */
[----:B------:R-:W-:Y:S02]  /*2900*/  USHF.R.U32.HI UR17, URZ, UR17, UR12 ;  /* 0x00000011ff117299 */ /* 0x000fe4000801160c */
[----:B------:R-:W-:Y:S02]  /*2910*/  USEL UR4, UR50, UR4, !UP0 ;  /* 0x0000000432047287 */ /* 0x000fe4000c000000 */
[----:B------:R-:W-:Y:S02]  /*2920*/  @UP3 USHF.R.U32.HI UR6, URZ, UR9, UR14 ;  /* 0x00000009ff063299 */ /* 0x000fe4000801160e */
[----:B------:R-:W-:Y:S02]  /*2930*/  UIMAD UR7, UR39, UR5, URZ ;  /* 0x00000005270772a4 */ /* 0x000fe4000f8e02ff */
[----:B------:R-:W-:Y:S02]  /*2940*/  USEL UR5, UR51, UR17, !UP2 ;  /* 0x0000001133057287 */ /* 0x000fe4000d000000 */
[----:B------:R-:W-:-:S02]  /*2950*/  UIMAD UR12, UR39, UR6, URZ ;  /* 0x00000006270c72a4 */ /* 0x000fc4000f8e02ff */
[----:B------:R-:W-:Y:S02]  /*2960*/  UISETP.GE.AND UP0, UPT, UR4, UR7, UPT ;  /* 0x000000070400728c */ /* 0x000fe4000bf06270 */
[----:B------:R-:W-:Y:S02]  /*2970*/  UIMAD.WIDE.U32 UR10, UR4, UR8, URZ ;  /* 0x00000008040a72a5 */ /* 0x000fe4000f8e00ff */
[----:B------:R-:W-:Y:S02]  /*2980*/  UISETP.GE.OR UP0, UPT, UR5, UR12, UP0 ;  /* 0x0000000c0500728c */ /* 0x000fe40008706670 */
[----:B------:R-:W-:Y:S02]  /*2990*/  UIMAD.WIDE.U32 UR12, UR5, UR8, URZ ;  /* 0x00000008050c72a5 */ /* 0x000fe4000f8e00ff */
[----:B------:R-:W-:Y:S01]  /*29a0*/  UIADD3 UR10, UPT, UPT, -UR4, URZ, URZ ;  /* 0x000000ff040a7290 */ /* 0x000fe2000fffe1ff */
[----:B------:R-:W-:Y:S01]  /*29b0*/  UMOV UR8, UR11 ;  /* 0x0000000b00087c82 */ /* 0x000fe20008000000 */
[----:B------:R-:W-:-:S02]  /*29c0*/  UIADD3 UR11, UPT, UPT, -UR5, URZ, URZ ;  /* 0x000000ff050b7290 */ /* 0x000fc4000fffe1ff */
[----:B------:R-:W-:-:S03]  /*29d0*/  USHF.R.U32.HI UR8, URZ, UR9, UR8 ;  /* 0x00000009ff087299 */ /* 0x000fc60008011608 */
[----:B------:R-:W-:Y:S01]  /*29e0*/  @!UP0 UMOV UR7, UR13 ;  /* 0x0000000d00078c82 */ /* 0x000fe20008000000 */
[----:B------:R-:W-:Y:S02]  /*29f0*/  UIMAD UR10, UR18, UR10, UR50 ;  /* 0x0000000a120a72a4 */ /* 0x000fe4000f8e0232 */
[----:B------:R-:W-:Y:S02]  /*2a00*/  USEL UR8, UR4, UR8, !UP3 ;  /* 0x0000000804087287 */ /* 0x000fe4000d800000 */
[----:B------:R-:W-:Y:S02]  /*2a10*/  @!UP0 USHF.R.U32.HI UR7, URZ, UR9, UR7 ;  /* 0x00000009ff078299 */ /* 0x000fe40008011607 */
[----:B------:R-:W-:Y:S02]  /*2a20*/  UIADD3 UR9, UPT, UPT, -UR8, URZ, URZ ;  /* 0x000000ff08097290 */ /* 0x000fe4000fffe1ff */
[----:B------:R-:W-:Y:S02]  /*2a30*/  @!UP0 USEL UR7, UR5, UR7, !UP3 ;  /* 0x0000000705078287 */ /* 0x000fe4000d800000 */
[----:B------:R-:W-:-:S02]  /*2a40*/  UIMAD UR9, UR39, UR9, UR4 ;  /* 0x00000009270972a4 */ /* 0x000fc4000f8e0204 */
[----:B------:R-:W-:Y:S02]  /*2a50*/  @!UP0 UIADD3 UR8, UPT, UPT, UR8, -UR7, URZ ;  /* 0x8000000708088290 */ /* 0x000fe4000fffe0ff */
[----:B------:R-:W-:Y:S02]  /*2a60*/  @!UP0 UIMAD UR7, UR9, UR6, UR7 ;  /* 0x00000006090782a4 */ /* 0x000fe4000f8e0207 */
[----:B------:R-:W-:Y:S02]  /*2a70*/  @!UP0 UIMAD UR4, UR39, UR8, UR5 ;  /* 0x00000008270482a4 */ /* 0x000fe4000f8e0205 */
[----:B------:R-:W-:Y:S02]  /*2a80*/  UIMAD UR6, UR20, UR11, UR51 ;  /* 0x0000000b140672a4 */ /* 0x000fe4000f8e0233 */
[----:B------:R-:W-:Y:S01]  /*2a90*/  UIMAD UR50, UR4, UR18, UR10 ;  /* 0x00000012043272a4 */ /* 0x000fe2000f8e020a */
[----:B------:R-:W-:Y:S02]  /*2aa0*/  @!UP0 UMOV UR5, UR7 ;  /* 0x0000000700058c82 */ /* 0x000fe40008000000 */
[----:B------:R-:W-:-:S12]  /*2ab0*/  UIMAD UR51, UR5, UR20, UR6 ;  /* 0x00000014053372a4 */ /* 0x000fd8000f8e0206 */
.L_x_38:
[----:B------:R-:W1:Y:S02]  /*2ac0*/  LDCU UR4, c[0x0][0xc30] ;  /* 0x00018600ff0477ac */ /* 0x000e640008000800 */
[----:B-1----:R-:W-:-:S09]  /*2ad0*/  UISETP.NE.AND UP0, UPT, UR4, 0x1, UPT ;  /* 0x000000010400788c */ /* 0x002fd2000bf05270 */
[----:B------:R-:W-:Y:S05]  /*2ae0*/  BRA.U UP0, `(.L_x_39) ;  /* 0x0000000100447547 */ /* 0x000fea000b800000 */
[----:B------:R-:W1:Y:S01]  /*2af0*/  LDCU.128 UR8, c[0x0][0xc10] ;  /* 0x00018200ff0877ac */ /* 0x000e620008000c00 */
[----:B------:R-:W2:Y:S01]  /*2b00*/  LDCU UR12, c[0x0][0xc0c] ;  /* 0x00018180ff0c77ac */ /* 0x000ea20008000800 */
[----:B------:R-:W3:Y:S01]  /*2b10*/  LDCU UR13, c[0x0][0xc20] ;  /* 0x00018400ff0d77ac */ /* 0x000ee20008000800 */
[----:B-1----:R-:W-:Y:S02]  /*2b20*/  UIMAD.WIDE.U32 UR6, UR51, UR8, URZ ;  /* 0x00000008330672a5 */ /* 0x002fe4000f8e00ff */
[----:B------:R-:W-:Y:S02]  /*2b30*/  UIMAD.WIDE.U32 UR4, UR50, UR11, URZ ;  /* 0x0000000b320472a5 */ /* 0x000fe4000f8e00ff */
[----:B--2---:R-:W-:Y:S02]  /*2b40*/  UISETP.NE.AND UP2, UPT, UR12, 0x1, UPT ;  /* 0x000000010c00788c */ /* 0x004fe4000bf45270 */
[----:B------:R-:W-:Y:S01]  /*2b50*/  UISETP.NE.AND UP0, UPT, UR10, 0x1, UPT ;  /* 0x000000010a00788c */ /* 0x000fe2000bf05270 */
[----:B------:R-:W-:-:S02]  /*2b60*/  UMOV UR6, UR7 ;  /* 0x0000000700067c82 */ /* 0x000fc40008000000 */
[----:B------:R-:W-:Y:S01]  /*2b70*/  UMOV UR4, UR5 ;  /* 0x0000000500047c82 */ /* 0x000fe20008000000 */
[----:B------:R-:W-:Y:S02]  /*2b80*/  USHF.R.U32.HI UR6, URZ, UR9, UR6 ;  /* 0x00000009ff067299 */ /* 0x000fe40008011606 */
[----:B---3--:R-:W-:Y:S02]  /*2b90*/  USHF.R.U32.HI UR4, URZ, UR13, UR4 ;  /* 0x0000000dff047299 */ /* 0x008fe40008011604 */
[----:B------:R-:W-:Y:S02]  /*2ba0*/  USEL UR5, UR51, UR6, !UP2 ;  /* 0x0000000633057287 */ /* 0x000fe4000d000000 */
[----:B------:R-:W-:-:S04]  /*2bb0*/  USEL UR4, UR50, UR4, !UP0 ;  /* 0x0000000432047287 */ /* 0x000fc8000c000000 */
[----:B------:R-:W-:Y:S02]  /*2bc0*/  UIADD3 UR6, UPT, UPT, UR5, -UR4, URZ ;  /* 0x8000000405067290 */ /* 0x000fe4000fffe0ff */
[----:B------:R-:W-:Y:S02]  /*2bd0*/  UIADD3 UR4, UPT, UPT, -UR5, UR4, URZ ;  /* 0x0000000405047290 */ /* 0x000fe4000fffe1ff */
[----:B------:R-:W-:Y:S02]  /*2be0*/  UIMAD UR50, UR6, UR10, UR50 ;  /* 0x0000000a063272a4 */ /* 0x000fe4000f8e0232 */
[----:B------:R-:W-:-:S12]  /*2bf0*/  UIMAD UR51, UR4, UR12, UR51 ;  /* 0x0000000c043372a4 */ /* 0x000fd8000f8e0233 */
.L_x_39:
[----:B------:R-:W-:Y:S01]  /*2c00*/  R2UR UR5, R45 ;  /* 0x000000002d0572ca */ /* 0x000fe200000e0000 */
[----:B------:R-:W-:Y:S01]  /*2c10*/  UMOV UR31, UR43 ;  /* 0x0000002b001f7c82 */ /* 0x000fe20008000000 */
[----:B------:R-:W-:Y:S02]  /*2c20*/  R2UR UR4, R44 ;  /* 0x000000002c0472ca */ /* 0x000fe400000e0000 */
[----:B------:R-:W-:Y:S02]  /*2c30*/  PLOP3.LUT P1, PT, PT, PT, PT, 0x80, 0x8 ;  /* 0x000000000008781c */ /* 0x000fe40003f2f070 */
[----:B------:R-:W-:-:S07]  /*2c40*/  LOP3.LUT R2, R2, 0x1, RZ, 0x3c, !PT ;  /* 0x0000000102027812 */ /* 0x000fce00078e3cff */
[----:B------:R-:W-:Y:S02]  /*2c50*/  UIADD3 UR52, UPT, UPT, UR51, UR5, URZ ;  /* 0x0000000533347290 */ /* 0x000fe4000fffe0ff */
[----:B------:R-:W-:Y:S01]  /*2c60*/  UIADD3 UR23, UPT, UPT, UR50, UR4, URZ ;  /* 0x0000000432177290 */ /* 0x000fe2000fffe0ff */
[----:B------:R-:W-:Y:S11]  /*2c70*/  BRA.U UP1, `(.L_x_40) ;  /* 0xffffffe901c07547 */ /* 0x000ff6000b83ffff */
[----:B------:R-:W-:Y:S01]  /*2c80*/  UIADD3 UR29, UPT, UPT, UR29, 0x68, URZ ;  /* 0x000000681d1d7890 */ /* 0x000fe2000fffe0ff */
[----:B------:R-:W-:-:S03]  /*2c90*/  SHF.L.U32 R2, R3, 0x1f, RZ ;  /* 0x0000001f03027819 */ /* 0x000fc600000006ff */
[----:B------:R-:W-:-:S09]  /*2ca0*/  ULEA UR4, UR30, UR29, 0x3 ;  /* 0x0000001d1e047291 */ /* 0x000fd2000f8e18ff */
[----:B------:R-:W1:Y:S02]  /*2cb0*/  SYNCS.PHASECHK.TRANS64.TRYWAIT P0, [UR4], R2 ;  /* 0x00000002ff0075a7 */ /* 0x000e640008001104 */
[----:B-1----:R-:W-:Y:S05]  /*2cc0*/  @!P0 BRA `(.L_x_41) ;  /* 0x0000005400408947 */ /* 0x002fea0003800000 */
.L_x_129:
[----:B------:R-:W-:-:S04]  /*2cd0*/  UIADD3 UR4, UPT, UPT, UR30, 0x1, URZ ;  /* 0x000000011e047890 */ /* 0x000fc8000fffe0ff */
[----:B------:R-:W-:-:S04]  /*2ce0*/  UISETP.NE.AND UP0, UPT, UR4, 0xd, UPT ;  /* 0x0000000d0400788c */ /* 0x000fc8000bf05270 */
[----:B------:R-:W-:Y:S02]  /*2cf0*/  USEL UR6, URZ, 0x1, UP0 ;  /* 0x00000001ff067887 */ /* 0x000fe40008000000 */
[----:B------:R-:W-:-:S04]  /*2d00*/  USEL UR4, UR4, URZ, UP0 ;  /* 0x000000ff04047287 */ /* 0x000fc80008000000 */
[----:B------:R-:W-:Y:S01]  /*2d10*/  ULEA UR5, UR4, UR29, 0x3 ;  /* 0x0000001d04057291 */ /* 0x000fe2000f8e18ff */
[----:B-1----:R-:W-:-:S04]  /*2d20*/  LOP3.LUT R2, R3, UR6, RZ, 0x3c, !PT ;  /* 0x0000000603027c12 */ /* 0x002fc8000f8e3cff */
[----:B------:R-:W-:-:S04]  /*2d30*/  SHF.L.U32 R3, R2, 0x1f, RZ ;  /* 0x0000001f02037819 */ /* 0x000fc800000006ff */
[----:B------:R-:W1:Y:S02]  /*2d40*/  SYNCS.PHASECHK.TRANS64.TRYWAIT P0, [UR5], R3 ;  /* 0x00000003ff0075a7 */ /* 0x000e640008001105 */
[----:B-1----:R-:W-:Y:S05]  /*2d50*/  @!P0 BRA `(.L_x_42) ;  /* 0x0000005400348947 */ /* 0x002fea0003800000 */
.L_x_131:
[----:B------:R-:W-:-:S04]  /*2d60*/  UIADD3 UR4, UPT, UPT, UR4, 0x1, URZ ;  /* 0x0000000104047890 */ /* 0x000fc8000fffe0ff */
[----:B------:R-:W-:-:S04]  /*2d70*/  UISETP.NE.AND UP0, UPT, UR4, 0xd, UPT ;  /* 0x0000000d0400788c */ /* 0x000fc8000bf05270 */
[----:B------:R-:W-:Y:S02]  /*2d80*/  USEL UR6, URZ, 0x1, UP0 ;  /* 0x00000001ff067887 */ /* 0x000fe40008000000 */
[----:B------:R-:W-:-:S04]  /*2d90*/  USEL UR4, UR4, URZ, UP0 ;  /* 0x000000ff04047287 */ /* 0x000fc80008000000 */
[----:B------:R-:W-:Y:S01]  /*2da0*/  ULEA UR5, UR4, UR29, 0x3 ;  /* 0x0000001d04057291 */ /* 0x000fe2000f8e18ff */
[----:B------:R-:W-:-:S04]  /*2db0*/  LOP3.LUT R2, R2, UR6, RZ, 0x3c, !PT ;  /* 0x0000000602027c12 */ /* 0x000fc8000f8e3cff */
[----:B-1----:R-:W-:-:S04]  /*2dc0*/  SHF.L.U32 R3, R2, 0x1f, RZ ;  /* 0x0000001f02037819 */ /* 0x002fc800000006ff */
[----:B------:R-:W1:Y:S02]  /*2dd0*/  SYNCS.PHASECHK.TRANS64.TRYWAIT P0, [UR5], R3 ;  /* 0x00000003ff0075a7 */ /* 0x000e640008001105 */
[----:B-1----:R-:W-:Y:S05]  /*2de0*/  @!P0 BRA `(.L_x_43) ;  /* 0x0000005400288947 */ /* 0x002fea0003800000 */
.L_x_133:
        /* <DEDUP_REMOVED lines=9> */
.L_x_135:
        /* <DEDUP_REMOVED lines=9> */
.L_x_137:
        /* <DEDUP_REMOVED lines=9> */
.L_x_139:
        /* <DEDUP_REMOVED lines=9> */
.L_x_141:
        /* <DEDUP_REMOVED lines=9> */
.L_x_143:
        /* <DEDUP_REMOVED lines=9> */
.L_x_145:
        /* <DEDUP_REMOVED lines=9> */
.L_x_147:
        /* <DEDUP_REMOVED lines=9> */
.L_x_149:
        /* <DEDUP_REMOVED lines=9> */
.L_x_151:
[----:B------:R-:W-:-:S04]  /*3300*/  UIADD3 UR4, UPT, UPT, UR4, 0x1, URZ ;  /* 0x0000000104047890 */ /* 0x000fc8000fffe0ff */
[----:B------:R-:W-:-:S04]  /*3310*/  UISETP.NE.AND UP0, UPT, UR4, 0xd, UPT ;  /* 0x0000000d0400788c */ /* 0x000fc8000bf05270 */
[----:B------:R-:W-:Y:S02]  /*3320*/  USEL UR5, URZ, 0x1, UP0 ;  /* 0x00000001ff057887 */ /* 0x000fe40008000000 */
[----:B------:R-:W-:-:S04]  /*3330*/  USEL UR4, UR4, URZ, UP0 ;  /* 0x000000ff04047287 */ /* 0x000fc80008000000 */
[----:B------:R-:W-:Y:S01]  /*3340*/  ULEA UR4, UR4, UR29, 0x3 ;  /* 0x0000001d04047291 */ /* 0x000fe2000f8e18ff */
[----:B------:R-:W-:-:S04]  /*3350*/  LOP3.LUT R2, R2, UR5, RZ, 0x3c, !PT ;  /* 0x0000000502027c12 */ /* 0x000fc8000f8e3cff */
[----:B------:R-:W-:Y:S01]  /*3360*/  SHF.L.U32 R2, R2, 0x1f, RZ ;  /* 0x0000001f02027819 */ /* 0x000fe200000006ff */
[----:B-1----:R-:W-:-:S07]  /*3370*/  IMAD.U32 R0, RZ, RZ, UR4 ;  /* 0x00000004ff007e24 */ /* 0x002fce000f8e00ff */
.L_x_53:
[----:B-1----:R1:W2:Y:S02]  /*3380*/  SYNCS.PHASECHK.TRANS64.TRYWAIT P0, [R0+URZ], R2 ;  /* 0x00000002000075a7 */ /* 0x0022a400080011ff */
[----:B--2---:R-:W-:Y:S05]  /*3390*/  @!P0 NANOSLEEP.SYNCS 0x989680 ;  /* 0x009896800000895d */ /* 0x004fea0003900000 */
[----:B------:R-:W2:Y:S02]  /*33a0*/  @!P0 SYNCS.PHASECHK.TRANS64 P0, [R0+URZ], R2 ;  /* 0x00000002000085a7 */ /* 0x000ea400080010ff */
[----:B--2---:R-:W-:Y:S05]  /*33b0*/  @P0 EXIT ;  /* 0x000000000000094d */ /* 0x004fea0003800000 */
[----:B------:R-:W-:Y:S05]  /*33c0*/  BRA `(.L_x_53) ;  /* 0xfffffffc00ec7947 */ /* 0x000fea000383ffff */
.L_x_22:
[----:B------:R-:W1:Y:S02]  /*33d0*/  S2UR UR4, SR_CgaCtaId ;  /* 0x00000000000479c3 */ /* 0x000e640000008800 */
[----:B-1----:R-:W-:-:S04]  /*33e0*/  UISETP.NE.AND UP0, UPT, UR4, URZ, UPT ;  /* 0x000000ff0400728c */ /* 0x002fc8000bf05270 */
[----:B------:R-:W-:-:S09]  /*33f0*/  UISETP.NE.OR UP0, UPT, UR18, 0x1, UP0 ;  /* 0x000000011200788c */ /* 0x000fd20008705670 */
[----:B------:R-:W-:Y:S05]  /*3400*/  BRA.U UP0, `(.L_x_54) ;  /* 0x0000000100b47547 */ /* 0x000fea000b800000 */
[----:B------:R-:W1:Y:S01]  /*3410*/  S2UR UR5, SR_CgaCtaId ;  /* 0x00000000000579c3 */ /* 0x000e620000008800 */
[----:B------:R-:W-:Y:S01]  /*3420*/  UMOV UR4, 0x400 ;  /* 0x0000040000047882 */ /* 0x000fe20000000000 */
[----:B------:R-:W-:Y:S01]  /*3430*/  HFMA2 R3, -RZ, RZ, 0, 5.9604644775390625e-08 ;  /* 0x00000001ff037431 */ /* 0x000fe200000001ff */
[----:B------:R-:W-:Y:S01]  /*3440*/  ISETP.GE.U32.AND P0, PT, R0, 0x2, PT ;  /* 0x000000020000780c */ /* 0x000fe20003f06070 */
[----:B------:R-:W-:Y:S01]  /*3450*/  IMAD.MOV.U32 R8, RZ, RZ, RZ ;  /* 0x000000ffff087224 */ /* 0x000fe200078e00ff */
[----:B-1----:R-:W-:-:S04]  /*3460*/  ULEA UR4, UR5, UR4, 0x18 ;  /* 0x0000000405047291 */ /* 0x002fc8000f8ec0ff */
[----:B------:R-:W-:Y:S02]  /*3470*/  UIADD3 UR5, UPT, UPT, UR4, 0x118, URZ ;  /* 0x0000011804057890 */ /* 0x000fe4000fffe0ff */
[----:B------:R-:W-:Y:S02]  /*3480*/  UIADD3 UR8, UPT, UPT, UR4, 0x110, URZ ;  /* 0x0000011004087890 */ /* 0x000fe4000fffe0ff */
[----:B------:R-:W-:-:S12]  /*3490*/  UPRMT UR5, URZ, 0x654, UR5 ;  /* 0x00000654ff057896 */ /* 0x000fd80008000005 */
.L_x_57:
[----:B------:R-:W-:Y:S01]  /*34a0*/  SHF.L.U32 R6, R3, 0x1f, RZ ;  /* 0x0000001f03067819 */ /* 0x000fe200000006ff */
[----:B------:R-:W-:Y:S02]  /*34b0*/  IMAD.U32 R4, RZ, RZ, UR8 ;  /* 0x00000008ff047e24 */ /* 0x000fe4000f8e00ff */
[----:B------:R-:W-:Y:S01]  /*34c0*/  @!P0 IMAD.MOV.U32 R5, RZ, RZ, 0x10 ;  /* 0x00000010ff058424 */ /* 0x000fe200078e00ff */
[----:B------:R-:W1:Y:S02]  /*34d0*/  SYNCS.PHASECHK.TRANS64.TRYWAIT P1, [UR4+0x118], R6 ;  /* 0x00011806ff0075a7 */ /* 0x000e640008021104 */
[----:B------:R-:W-:-:S04]  /*34e0*/  PRMT R4, R0, 0x654, R4 ;  /* 0x0000065400047816 */ /* 0x000fc80000000004 */
[----:B------:R-:W-:Y:S01]  /*34f0*/  SEL R2, R4, R2, !P0 ;  /* 0x0000000204027207 */ /* 0x000fe20004000000 */
[----:B-1----:R-:W-:Y:S06]  /*3500*/  @!P1 BRA `(.L_x_55) ;  /* 0x0000005000509947 */ /* 0x002fec0003800000 */
.L_x_153:
[----:B------:R-:W-:Y:S01]  /*3510*/  UIADD3 UR6, UPT, UPT, UR4, 0x150, URZ ;  /* 0x0000015004067890 */ /* 0x000fe2000fffe0ff */
[----:B------:R2:W-:Y:S01]  /*3520*/  @!P0 SYNCS.ARRIVE.TRANS64.RED RZ, [R2+URZ], R5 ;  /* 0x0000000502ff89a7 */ /* 0x0005e200080004ff */
[----:B------:R-:W-:Y:S01]  /*3530*/  UIADD3 UR7, UPT, UPT, UR4, 0x110, URZ ;  /* 0x0000011004077890 */ /* 0x000fe2000fffe0ff */
[----:B------:R-:W-:-:S08]  /*3540*/  LOP3.LUT R3, R3, 0x1, RZ, 0x3c, !PT ;  /* 0x0000000103037812 */ /* 0x000fd000078e3cff */
[----:B------:R-:W-:Y:S06]  /*3550*/  UGETNEXTWORKID.BROADCAST [UR6], [UR7] ;  /* 0x00000000060073ca */ /* 0x000fec0008000100 */
[----:B--2---:R-:W-:-:S04]  /*3560*/  SHF.L.U32 R5, R8, 0x1f, RZ ;  /* 0x0000001f08057819 */ /* 0x004fc800000006ff */
[----:B------:R-:W2:Y:S02]  /*3570*/  SYNCS.PHASECHK.TRANS64.TRYWAIT P1, [UR4+0x110], R5 ;  /* 0x00011005ff0075a7 */ /* 0x000ea40008021104 */
[----:B--2---:R-:W-:Y:S05]  /*3580*/  @!P1 BRA `(.L_x_56) ;  /* 0x0000005000489947 */ /* 0x004fea0003800000 */
.L_x_155:
[----:B-1----:R-:W1:Y:S01]  /*3590*/  LDS.128 R4, [UR4+0x150] ;  /* 0x00015004ff047984 */ /* 0x002e620008000c00 */
[----:B------:R-:W-:Y:S01]  /*35a0*/  LOP3.LUT R8, R8, 0x1, RZ, 0x3c, !PT ;  /* 0x0000000108087812 */ /* 0x000fe200078e3cff */
[----:B------:R-:W-:Y:S01]  /*35b0*/  @!PT LDS RZ, [RZ] ;  /* 0x00000000fffff984 */ /* 0x000fe20000000800 */
[----:B------:R-:W-:Y:S01]  /*35c0*/  @!PT LDS RZ, [RZ] ;  /* 0x00000000fffff984 */ /* 0x000fe20000000800 */
[----:B------:R-:W-:Y:S01]  /*35d0*/  @!PT LDS RZ, [RZ] ;  /* 0x00000000fffff984 */ /* 0x000fe20000000800 */
[----:B------:R-:W-:Y:S01]  /*35e0*/  @!PT LDS RZ, [RZ] ;  /* 0x00000000fffff984 */ /* 0x000fe20000000800 */
[----:B------:R2:W-:Y:S06]  /*35f0*/  MEMBAR.ALL.CTA ;  /* 0x0000000000007992 */ /* 0x0005ec0000008000 */
[----:B--2---:R-:W2:Y:S02]  /*3600*/  FENCE.VIEW.ASYNC.S ;  /* 0x00000000000073c6 */ /* 0x004ea40000000000 */
[----:B--2---:R-:W-:Y:S01]  /*3610*/  SYNCS.ARRIVE.TRANS64.RED.A1T0 RZ, [UR5], RZ ;  /* 0x000000ffffff79a7 */ /* 0x004fe20008100405 */
[----:B-1----:R-:W-:-:S13]  /*3620*/  LOP3.LUT P1, RZ, R6, 0x1, RZ, 0xc0, !PT ;  /* 0x0000000106ff7812 */ /* 0x002fda000782c0ff */
[----:B------:R-:W-:Y:S05]  /*3630*/  @P1 BRA `(.L_x_57) ;  /* 0xfffffffc00981947 */ /* 0x000fea000383ffff */
[----:B------:R-:W-:-:S04]  /*3640*/  SHF.L.U32 R0, R3, 0x1f, RZ ;  /* 0x0000001f03007819 */ /* 0x000fc800000006ff */
[----:B------:R-:W1:Y:S02]  /*3650*/  SYNCS.PHASECHK.TRANS64 P0, [UR4+0x118], R0 ;  /* 0x00011800ff0075a7 */ /* 0x000e640008001004 */
[----:B-1----:R-:W-:Y:S05]  /*3660*/  @P0 EXIT ;  /* 0x000000000000094d */ /* 0x002fea0003800000 */
[----:B------:R-:W-:-:S07]  /*3670*/  MOV R0, UR4 ;  /* 0x0000000400007c02 */ /* 0x000fce0008000f00 */
.L_x_58:
[----:B-1----:R-:W-:-:S04]  /*3680*/  SHF.L.U32 R2, R3, 0x1f, RZ ;  /* 0x0000001f03027819 */ /* 0x002fc800000006ff */
[----:B------:R1:W2:Y:S03]  /*3690*/  SYNCS.PHASECHK.TRANS64.TRYWAIT P0, [R0+URZ+0x118], R2 ;  /* 0x00011802000075a7 */ /* 0x0002a600080011ff */
[----:B--2---:R-:W-:Y:S05]  /*36a0*/  @!P0 NANOSLEEP.SYNCS 0x989680 ;  /* 0x009896800000895d */ /* 0x004fea0003900000 */
[----:B------:R-:W2:Y:S02]  /*36b0*/  @!P0 SYNCS.PHASECHK.TRANS64 P0, [R0+URZ+0x118], R2 ;  /* 0x00011802000085a7 */ /* 0x000ea400080010ff */
[----:B--2---:R-:W-:Y:S05]  /*36c0*/  @P0 EXIT ;  /* 0x000000000000094d */ /* 0x004fea0003800000 */
[----:B------:R-:W-:Y:S05]  /*36d0*/  BRA `(.L_x_58) ;  /* 0xfffffffc00e87947 */ /* 0x000fea000383ffff */
.L_x_54:
[----:B------:R-:W-:Y:S05]  /*36e0*/  BRA.U UP4, `(.L_x_59) ;  /* 0x0000000d04907547 */ /* 0x000fea000b800000 */
[----:B------:R-:W1:Y:S01]  /*36f0*/  S2UR UR7, SR_CgaCtaId ;  /* 0x00000000000779c3 */ /* 0x000e620000008800 */
[----:B------:R-:W-:Y:S01]  /*3700*/  UMOV UR4, 0x40 ;  /* 0x0000004000047882 */ /* 0x000fe20000000000 */
[----:B------:R-:W-:Y:S01]  /*3710*/  NOP ;  /* 0x0000000000007918 */ /* 0x000fe20000000000 */
[----:B------:R-:W-:Y:S01]  /*3720*/  UMOV UR6, 0x400 ;  /* 0x0000040000067882 */ /* 0x000fe20000000000 */
[----:B-1----:R-:W-:Y:S02]  /*3730*/  ULEA UR5, UR7, UR4, 0x18 ;  /* 0x0000000407057291 */ /* 0x002fe4000f8ec0ff */
[----:B------:R-:W-:-:S07]  /*3740*/  ULEA UR6, UR7, UR6, 0x18 ;  /* 0x0000000607067291 */ /* 0x000fce000f8ec0ff */
[----:B------:R-:W1:Y:S02]  /*3750*/  LDS.U8 R0, [UR5+0x1c] ;  /* 0x00001c05ff007984 */ /* 0x000e640008000000 */
[----:B-1----:R-:W-:-:S13]  /*3760*/  ISETP.NE.AND P0, PT, R0, RZ, PT ;  /* 0x000000ff0000720c */ /* 0x002fda0003f05270 */
[----:B------:R-:W-:Y:S05]  /*3770*/  @P0 BRA `(.L_x_60) ;  /* 0x0000000000580947 */ /* 0x000fea0003800000 */
[----:B------:R-:W-:-:S13]  /*3780*/  ELECT P0, URZ, PT ;  /* 0x0000000000ff782f */ /* 0x000fda0003800000 */
[----:B------:R-:W-:Y:S05]  /*3790*/  @!P0 BRA `(.L_x_61) ;  /* 0x0000000000608947 */ /* 0x000fea0003800000 */
[----:B------:R-:W-:Y:S01]  /*37a0*/  UMOV UR4, 0x10 ;  /* 0x0000001000047882 */ /* 0x000fe20000000000 */
[----:B------:R-:W-:Y:S01]  /*37b0*/  HFMA2 R0, -RZ, RZ, 0, 5.9604644775390625e-08 ;  /* 0x00000001ff007431 */ /* 0x000fe200000001ff */
[----:B------:R-:W-:-:S03]  /*37c0*/  MOV R3, 0xffff ;  /* 0x0000ffff00037802 */ /* 0x000fc60000000f00 */
[----:B------:R-:W-:Y:S04]  /*37d0*/  DEPBAR.LE SB1, 0x36 ;  /* 0x00009d800000791a */ /* 0x000fe80000000000 */
[----:B------:R-:W1:Y:S02]  /*37e0*/  UTCATOMSWS.FIND_AND_SET.ALIGN UP0, UR4, UR4 ;  /* 0x00000004000475e3 */ /* 0x000e640008000800 */
[----:B-1----:R-:W-:Y:S01]  /*37f0*/  MOV R4, UR4 ;  /* 0x0000000400047c02 */ /* 0x002fe20008000f00 */
[----:B------:R-:W-:Y:S06]  /*3800*/  BRA.U UP0, `(.L_x_62) ;  /* 0x0000000100187547 */ /* 0x000fec000b800000 */
.L_x_63:
[----:B------:R-:W-:Y:S05]  /*3810*/  NANOSLEEP 0x64 ;  /* 0x000000640000795d */ /* 0x000fea0003800000 */
[----:B------:R-:W-:-:S05]  /*3820*/  UMOV UR4, 0x10 ;  /* 0x0000001000047882 */ /* 0x000fca0000000000 */
[----:B------:R-:W-:Y:S04]  /*3830*/  DEPBAR.LE SB1, 0x36 ;  /* 0x00009d800000791a */ /* 0x000fe80000000000 */
[----:B------:R-:W1:Y:S02]  /*3840*/  UTCATOMSWS.FIND_AND_SET.ALIGN UP0, UR4, UR4 ;  /* 0x00000004000475e3 */ /* 0x000e640008000800 */
[----:B-1----:R-:W-:Y:S01]  /*3850*/  MOV R4, UR4 ;  /* 0x0000000400047c02 */ /* 0x002fe20008000f00 */
[----:B------:R-:W-:Y:S05]  /*3860*/  BRA.U !UP0, `(.L_x_63) ;  /* 0xfffffffd08e87547 */ /* 0x000fea000b83ffff */
.L_x_62:
[-C--:B------:R-:W-:Y:S02]  /*3870*/  SHF.L.U32 R3, R3, R4.reuse, RZ ;  /* 0x0000000403037219 */ /* 0x080fe400000006ff */
[----:B------:R-:W-:Y:S01]  /*3880*/  SHF.L.U32 R0, R0, R4, RZ ;  /* 0x0000000400007219 */ /* 0x000fe200000006ff */
[----:B------:R-:W-:Y:S02]  /*3890*/  IMAD.SHL.U32 R4, R4, 0x20, RZ ;  /* 0x0000002004047824 */ /* 0x000fe400078e00ff */
[----:B------:R1:W-:Y:S04]  /*38a0*/  ATOMS.OR RZ, [UR5+0x14], R3 ;  /* 0x00001403ffff798c */ /* 0x0003e8000b000005 */
[----:B------:R1:W-:Y:S04]  /*38b0*/  ATOMS.OR RZ, [UR5+0x18], R0 ;  /* 0x00001800ffff798c */ /* 0x0003e8000b000005 */
[----:B------:R1:W-:Y:S01]  /*38c0*/  STS [UR6+0x160], R4 ;  /* 0x00016004ff007988 */ /* 0x0003e20008000806 */
[----:B------:R-:W-:Y:S05]  /*38d0*/  BRA `(.L_x_61) ;  /* 0x0000000000107947 */ /* 0x000fea0003800000 */
.L_x_60:
[----:B------:R-:W-:Y:S02]  /*38e0*/  MOV R0, 0xffffffff ;  /* 0xffffffff00007802 */ /* 0x000fe40000000f00 */
[----:B------:R-:W-:-:S03]  /*38f0*/  MOV R4, 0x3920 ;  /* 0x0000392000047802 */ /* 0x000fc60000000f00 */
[----:B------:R1:W-:Y:S04]  /*3900*/  STS [UR6+0x160], R0 ;  /* 0x00016000ff007988 */ /* 0x0003e80008000806 */
[----:B-1---5:R-:W-:Y:S05]  /*3910*/  CALL.REL.NOINC `($__internal_1_$__cuda_sm10x_tcgen05_guardrail_trap_phase_invalid_during_alloc) ;  /* 0x0000005000e47944 */ /* 0x022fea0003c00000 */
.L_x_61:
[----:B------:R-:W-:Y:S05]  /*3920*/  WARPSYNC.ALL ;  /* 0x0000000000007948 */ /* 0x000fea0003800000 */
[----:B------:R-:W2:Y:S01]  /*3930*/  S2UR UR4, SR_CgaCtaId ;  /* 0x00000000000479c3 */ /* 0x000ea20000008800 */
[----:B------:R-:W-:Y:S01]  /*3940*/  UMOV UR20, 0x400 ;  /* 0x0000040000147882 */ /* 0x000fe20000000000 */
[----:B------:R-:W-:-:S06]  /*3950*/  NOP ;  /* 0x0000000000007918 */ /* 0x000fcc0000000000 */
[----:B------:R-:W-:Y:S06]  /*3960*/  BAR.ARV 0x6, 0xa0 ;  /* 0x0182800000007b1d */ /* 0x000fec0000002000 */
[----:B------:R-:W3:Y:S01]  /*3970*/  LDCU.64 UR6, c[0x0][0x388] ;  /* 0x00007100ff0677ac */ /* 0x000ee20008000a00 */
[----:B------:R-:W-:Y:S01]  /*3980*/  LOP3.LUT R2, R2, 0xffff, RZ, 0xc0, !PT ;  /* 0x0000ffff02027812 */ /* 0x000fe200078ec0ff */
[----:B------:R-:W-:Y:S01]  /*3990*/  IMAD.MOV.U32 R9, RZ, RZ, 0x1 ;  /* 0x00000001ff097424 */ /* 0x000fe200078e00ff */
[----:B------:R-:W4:Y:S02]  /*39a0*/  LDCU.64 UR8, c[0x0][0x390] ;  /* 0x00007200ff0877ac */ /* 0x000f240008000a00 */
[----:B------:R-:W-:Y:S01]  /*39b0*/  R2UR UR21, R2 ;  /* 0x00000000021572ca */ /* 0x000fe200000e0000 */
[----:B------:R-:W-:-:S02]  /*39c0*/  IMAD.MOV.U32 R8, RZ, RZ, RZ ;  /* 0x000000ffff087224 */ /* 0x000fc400078e00ff */
[----:B-1----:R-:W-:Y:S01]  /*39d0*/  IMAD.MOV.U32 R3, RZ, RZ, RZ ;  /* 0x000000ffff037224 */ /* 0x002fe200078e00ff */
[----:B------:R-:W-:Y:S01]  /*39e0*/  UMOV UR24, URZ ;  /* 0x000000ff00187c82 */ /* 0x000fe20008000000 */
[----:B--2---:R-:W-:Y:S01]  /*39f0*/  ULEA UR20, UR4, UR20, 0x18 ;  /* 0x0000001404147291 */ /* 0x004fe2000f8ec0ff */
[----:B------:R-:W-:Y:S01]  /*3a00*/  UMOV UR19, URZ ;  /* 0x000000ff00137c82 */ /* 0x000fe20008000000 */
[----:B------:R-:W-:Y:S01]  /*3a10*/  UMOV UR32, 0x0 ;  /* 0x0000000000207882 */ /* 0x000fe20000000000 */
[----:B------:R-:W-:Y:S01]  /*3a20*/  UMOV UR33, 0x4110490 ;  /* 0x0411049000217882 */ /* 0x000fe20000000000 */
[----:B------:R-:W-:Y:S01]  /*3a30*/  UMOV UR30, 0x0 ;  /* 0x00000000001e7882 */ /* 0x000fe20000000000 */
[----:B------:R-:W-:Y:S01]  /*3a40*/  UMOV UR31, 0x4110490 ;  /* 0x04110490001f7882 */ /* 0x000fe20000000000 */
[----:B------:R-:W-:Y:S01]  /*3a50*/  UMOV UR28, 0x0 ;  /* 0x00000000001c7882 */ /* 0x000fe20000000000 */
[----:B---3--:R-:W-:Y:S02]  /*3a60*/  UIADD3 UR4, UPT, UPT, UR6, 0x3f, URZ ;  /* 0x0000003f06047890 */ /* 0x008fe4000fffe0ff */
[----:B------:R-:W1:Y:S01]  /*3a70*/  LDS R0, [UR20+0x160] ;  /* 0x00016014ff007984 */ /* 0x000e620008000800 */
[----:B------:R-:W-:-:S02]  /*3a80*/  UIADD3 UR6, UPT, UPT, UR20, 0x1d400, URZ ;  /* 0x0001d40014067890 */ /* 0x000fc4000fffe0ff */
[----:B------:R-:W-:Y:S02]  /*3a90*/  USHF.R.S32.HI UR5, URZ, 0x1f, UR4 ;  /* 0x0000001fff057899 */ /* 0x000fe40008011404 */
[----:B------:R-:W-:Y:S02]  /*3aa0*/  USHF.R.U32.HI UR6, URZ, 0x4, UR6 ;  /* 0x00000004ff067899 */ /* 0x000fe40008011606 */
[----:B------:R-:W-:Y:S02]  /*3ab0*/  ULEA.HI UR4, UR5, UR4, URZ, 0x6 ;  /* 0x0000000405047291 */ /* 0x000fe4000f8f30ff */
[----:B------:R-:W-:Y:S02]  /*3ac0*/  ULOP3.LUT UR23, UR6, 0x3fff, URZ, 0xc0, !UPT ;  /* 0x00003fff06177892 */ /* 0x000fe4000f8ec0ff */
[----:B------:R-:W-:Y:S01]  /*3ad0*/  USHF.R.S32.HI UR4, URZ, 0x6, UR4 ;  /* 0x00000006ff047899 */ /* 0x000fe20008011404 */
[----:B------:R-:W-:Y:S01]  /*3ae0*/  UMOV UR29, 0x4110490 ;  /* 0x04110490001d7882 */ /* 0x000fe20000000000 */
[----:B------:R-:W-:-:S02]  /*3af0*/  UMOV UR26, 0x0 ;  /* 0x00000000001a7882 */ /* 0x000fc40000000000 */
[----:B------:R-:W-:Y:S01]  /*3b00*/  UIMAD UR4, UR4, UR7, URZ ;  /* 0x00000007040472a4 */ /* 0x000fe2000f8e02ff */
[----:B------:R-:W-:-:S03]  /*3b10*/  UMOV UR27, 0x4110490 ;  /* 0x04110490001b7882 */ /* 0x000fc60000000000 */
[----:B----4-:R-:W-:-:S04]  /*3b20*/  UIMAD UR4, UR4, UR8, URZ ;  /* 0x00000008040472a4 */ /* 0x010fc8000f8e02ff */
[----:B------:R-:W-:Y:S02]  /*3b30*/  UIMAD UR9, UR4, UR9, URZ ;  /* 0x00000009040972a4 */ /* 0x000fe4000f8e02ff */
[----:B------:R-:W-:Y:S02]  /*3b40*/  UIADD3 UR4, UPT, UPT, UR20, 0x3400, URZ ;  /* 0x0000340014047890 */ /* 0x000fe4000fffe0ff */
[----:B------:R-:W-:Y:S02]  /*3b50*/  UIADD3 UR35, UPT, UPT, UR9, -0x1, URZ ;  /* 0xffffffff09237890 */ /* 0x000fe4000fffe0ff */
[----:B------:R-:W-:Y:S02]  /*3b60*/  USHF.R.U32.HI UR5, URZ, 0x4, UR4 ;  /* 0x00000004ff057899 */ /* 0x000fe40008011604 */
[----:B------:R-:W-:Y:S02]  /*3b70*/  UIADD3 UR4, UPT, UPT, UR20, 0x118, URZ ;  /* 0x0000011814047890 */ /* 0x000fe4000fffe0ff */
[----:B------:R-:W-:-:S02]  /*3b80*/  ULOP3.LUT UR5, UR5, 0x3fff, URZ, 0xc0, !UPT ;  /* 0x00003fff05057892 */ /* 0x000fc4000f8ec0ff */
[----:B------:R-:W-:Y:S02]  /*3b90*/  UPRMT UR34, URZ, 0x654, UR4 ;  /* 0x00000654ff227896 */ /* 0x000fe40008000004 */
[----:B------:R-:W-:Y:S02]  /*3ba0*/  ULOP3.LUT UR22, UR5, 0x10000, URZ, 0xfc, !UPT ;  /* 0x0001000005167892 */ /* 0x000fe4000f8efcff */
[----:B------:R-:W-:Y:S01]  /*3bb0*/  UISETP.GE.AND UP3, UPT, UR9, 0x1, UPT ;  /* 0x000000010900788c */ /* 0x000fe2000bf66270 */
[C---:B-1----:R-:W-:Y:S01]  /*3bc0*/  VIADD R5, R0.reuse, 0x40 ;  /* 0x0000004000057836 */ /* 0x042fe20000000000 */
[----:B------:R-:W-:-:S04]  /*3bd0*/  LOP3.LUT R4, R0, 0xffff, RZ, 0xc0, !PT ;  /* 0x0000ffff00047812 */ /* 0x000fc800078ec0ff */
[----:B------:R-:W-:-:S05]  /*3be0*/  LOP3.LUT R5, R5, 0xffff, RZ, 0xc0, !PT ;  /* 0x0000ffff05057812 */ /* 0x000fca00078ec0ff */
[----:B------:R1:W-:Y:S02]  /*3bf0*/  STL.64 [R1], R4 ;  /* 0x0000000401007387 */ /* 0x0003e40000100a00 */
.L_x_70:
[----:B-1----:R-:W-:-:S04]  /*3c00*/  SHF.L.U32 R4, R8, 0x1f, RZ ;  /* 0x0000001f08047819 */ /* 0x002fc800000006ff */
[----:B------:R-:W1:Y:S02]  /*3c10*/  SYNCS.PHASECHK.TRANS64.TRYWAIT P0, [UR20+0x110], R4 ;  /* 0x00011004ff0075a7 */ /* 0x000e640008001114 */
[----:B-12-4-:R-:W-:Y:S05]  /*3c20*/  @!P0 BRA `(.L_x_64) ;  /* 0x0000004800b88947 */ /* 0x016fea0003800000 */
.L_x_157:
[----:B-1----:R-:W1:Y:S01]  /*3c30*/  LDS.128 R4, [UR20+0x150] ;  /* 0x00015014ff047984 */ /* 0x002e620008000c00 */
[----:B------:R-:W-:Y:S01]  /*3c40*/  ULEA UR25, UR24, UR20, 0x3 ;  /* 0x0000001418197291 */ /* 0x000fe2000f8e18ff */
[----:B------:R-:W-:Y:S01]  /*3c50*/  SHF.L.U32 R2, R9, 0x1f, RZ ;  /* 0x0000001f09027819 */ /* 0x000fe200000006ff */
[----:B------:R-:W-:Y:S01]  /*3c60*/  @!PT LDS RZ, [RZ] ;  /* 0x00000000fffff984 */ /* 0x000fe20000000800 */
[----:B------:R-:W-:Y:S01]  /*3c70*/  @!PT LDS RZ, [RZ] ;  /* 0x00000000fffff984 */ /* 0x000fe20000000800 */
[----:B------:R-:W-:Y:S01]  /*3c80*/  @!PT LDS RZ, [RZ] ;  /* 0x00000000fffff984 */ /* 0x000fe20000000800 */
[----:B------:R-:W-:Y:S01]  /*3c90*/  @!PT LDS RZ, [RZ] ;  /* 0x00000000fffff984 */ /* 0x000fe20000000800 */
[----:B------:R2:W-:Y:S06]  /*3ca0*/  MEMBAR.ALL.CTA ;  /* 0x0000000000007992 */ /* 0x0005ec0000008000 */
[----:B--2---:R-:W2:Y:S02]  /*3cb0*/  FENCE.VIEW.ASYNC.S ;  /* 0x00000000000073c6 */ /* 0x004ea40000000000 */
[----:B--2---:R-:W-:Y:S01]  /*3cc0*/  SYNCS.ARRIVE.TRANS64.RED.A1T0 RZ, [UR34], RZ ;  /* 0x000000ffffff79a7 */ /* 0x004fe20008100422 */
[----:B------:R-:W2:Y:S01]  /*3cd0*/  SYNCS.PHASECHK.TRANS64.TRYWAIT P0, [UR25+0x130], R2 ;  /* 0x00013002ff0075a7 */ /* 0x000ea20008001119 */
[----:B-1----:R-:W-:Y:S01]  /*3ce0*/  LOP3.LUT P3, RZ, R6, 0x1, RZ, 0xc0, !PT ;  /* 0x0000000106ff7812 */ /* 0x002fe2000786c0ff */
[----:B--2---:R-:W-:-:S12]  /*3cf0*/  @!P0 BRA `(.L_x_65) ;  /* 0x00000048009c8947 */ /* 0x004fd80003800000 */
.L_x_159:
[----:B------:R-:W-:Y:S05]  /*3d00*/  BRA.U !UP3, `(.L_x_66) ;  /* 0x000000010bf87547 */ /* 0x000fea000b800000 */
[----:B-1----:R-:W-:Y:S01]  /*3d10*/  IMAD.U32 R2, RZ, RZ, UR24 ;  /* 0x00000018ff027e24 */ /* 0x002fe2000f8e00ff */
[----:B------:R-:W-:-:S04]  /*3d20*/  ULEA UR4, UR19, UR20, 0x3 ;  /* 0x0000001413047291 */ /* 0x000fc8000f8e18ff */
[----:B------:R-:W-:-:S05]  /*3d30*/  LEA R2, R2, R1, 0x2 ;  /* 0x0000000102027211 */ /* 0x000fca00078e10ff */
[----:B------:R1:W5:Y:S01]  /*3d40*/  LDL R4, [R2] ;  /* 0x0000000002047983 */ /* 0x0003620000100800 */
[----:B------:R-:W-:Y:S01]  /*3d50*/  UPLOP3.LUT UP2, UPT, UPT, UPT, UPT, 0x40, 0x4 ;  /* 0x000000000004789c */ /* 0x000fe20003f4e870 */
[----:B------:R-:W-:Y:S01]  /*3d60*/  UMOV UR17, UR35 ;  /* 0x0000002300117c82 */ /* 0x000fe20008000000 */
[----:B-1----:R-:W-:-:S04]  /*3d70*/  SHF.L.U32 R2, R3, 0x1f, RZ ;  /* 0x0000001f03027819 */ /* 0x002fc800000006ff */
[----:B------:R1:W2:Y:S01]  /*3d80*/  SYNCS.PHASECHK.TRANS64.TRYWAIT P2, [UR4], R2 ;  /* 0x00000002ff0075a7 */ /* 0x0002a20008041104 */
[----:B------:R-:W-:-:S05]  /*3d90*/  UMOV UR4, UR19 ;  /* 0x0000001300047c82 */ /* 0x000fca0008000000 */
.L_x_69:
[----:B------:R-:W-:Y:S01]  /*3da0*/  ULEA UR18, UR4, UR20, 0x3 ;  /* 0x0000001404127291 */ /* 0x000fe2000f8e18ff */
[----:B--234-:R-:W-:Y:S11]  /*3db0*/  @P2 BRA `(.L_x_67) ;  /* 0x00000000000c2947 */ /* 0x01cff60003800000 */
[----:B------:R-:W-:Y:S04]  /*3dc0*/  SHF.L.U32 R5, R3, 0x1f, RZ ;  /* 0x0000001f03057819 */ /* 0x000fe800000006ff */
[----:B------:R-:W2:Y:S02]  /*3dd0*/  SYNCS.PHASECHK.TRANS64.TRYWAIT P0, [UR18], R5 ;  /* 0x00000005ff0075a7 */ /* 0x000ea40008001112 */
[----:B--2---:R-:W-:Y:S05]  /*3de0*/  @!P0 BRA `(.L_x_68) ;  /* 0x0000004800788947 */ /* 0x004fea0003800000 */
.L_x_67:
[----:B------:R-:W-:Y:S01]  /*3df0*/  UISETP.NE.AND UP0, UPT, UR17, URZ, UPT ;  /* 0x000000ff1100728c */ /* 0x000fe2000bf05270 */
[----:B------:R-:W-:Y:S01]  /*3e00*/  PLOP3.LUT P2, PT, PT, PT, PT, 0x80, 0x8 ;  /* 0x000000000008781c */ /* 0x000fe20003f4f070 */
[----:B------:R-:W-:Y:S01]  /*3e10*/  UIADD3 UR5, UPT, UPT, UR4, 0x1, URZ ;  /* 0x0000000104057890 */ /* 0x000fe2000fffe0ff */
[----:B------:R-:W-:Y:S11]  /*3e20*/  ELECT P1, URZ, PT ;  /* 0x0000000000ff782f */ /* 0x000ff60003820000 */
[----:B------:R-:W-:Y:S02]  /*3e30*/  @!UPT UIADD3 URZ, UPT, UPT, URZ, URZ, URZ ;  /* 0x000000fffffff290 */ /* 0x000fe4000fffe0ff */
[C---:B-----5:R-:W-:Y:S01]  /*3e40*/  @P1 R2UR.BROADCAST UR8, R4.reuse ;  /* 0x00000000040812ca */ /* 0x060fe200008e0000 */
[----:B------:R-:W-:Y:S01]  /*3e50*/  UISETP.NE.AND UP1, UPT, UR5, 0xd, UPT ;  /* 0x0000000d0500788c */ /* 0x000fe2000bf25270 */
[----:B------:R-:W-:Y:S01]  /*3e60*/  PLOP3.LUT P0, PT, PT, PT, UP0, 0x80, 0x8 ;  /* 0x000000000008781c */ /* 0x000fe20003f0f008 */
[----:B------:R-:W-:Y:S02]  /*3e70*/  ULEA UR10, UR4, UR23, 0x9 ;  /* 0x00000017040a7291 */ /* 0x000fe4000f8e48ff */
[----:B------:R-:W-:Y:S02]  /*3e80*/  USEL UR6, URZ, 0x1, UP1 ;  /* 0x00000001ff067887 */ /* 0x000fe40008800000 */
[----:B------:R-:W-:Y:S02]  /*3e90*/  USEL UR19, UR5, URZ, UP1 ;  /* 0x000000ff05137287 */ /* 0x000fe40008800000 */
[----:B------:R-:W-:Y:S02]  /*3ea0*/  ULEA UR14, UR4, UR22, 0x9 ;  /* 0x00000016040e7291 */ /* 0x000fe4000f8e48ff */
[----:B------:R-:W-:Y:S01]  /*3eb0*/  @UP0 ULEA UR5, UR19, UR20, 0x3 ;  /* 0x0000001413050291 */ /* 0x000fe2000f8e18ff */
[----:B------:R-:W-:Y:S01]  /*3ec0*/  LOP3.LUT R3, R3, UR6, RZ, 0x3c, !PT ;  /* 0x0000000603037c12 */ /* 0x000fe2000f8e3cff */
[----:B------:R-:W-:Y:S02]  /*3ed0*/  UIADD3 UR6, UPT, UPT, UR10, 0x80, URZ ;  /* 0x000000800a067890 */ /* 0x000fe4000fffe0ff */
[----:B------:R-:W-:Y:S01]  /*3ee0*/  UIADD3 UR4, UPT, UPT, UR14, 0x2, URZ ;  /* 0x000000020e047890 */ /* 0x000fe2000fffe0ff */
[----:B-1----:R-:W-:Y:S01]  /*3ef0*/  @P0 SHF.L.U32 R2, R3, 0x1f, RZ ;  /* 0x0000001f03020819 */ /* 0x002fe200000006ff */
[----:B------:R-:W-:Y:S01]  /*3f00*/  UIADD3 UR12, UPT, UPT, UR10, 0x100, URZ ;  /* 0x000001000a0c7890 */ /* 0x000fe2000fffe0ff */
[----:B------:R-:W-:Y:S02]  /*3f10*/  UMOV UR11, 0x40004040 ;  /* 0x40004040000b7882 */ /* 0x000fe40000000000 */
[----:B------:R3:W4:Y:S01]  /*3f20*/  @P0 SYNCS.PHASECHK.TRANS64.TRYWAIT P2, [UR5], R2 ;  /* 0x00000002ff0005a7 */ /* 0x0007220008041105 */
[----:B------:R-:W-:Y:S11]  /*3f30*/  ELECT P0, URZ, PT ;  /* 0x0000000000ff782f */ /* 0x000ff60003800000 */
[----:B------:R-:W-:Y:S02]  /*3f40*/  @!UPT UIADD3 URZ, UPT, UPT, URZ, URZ, URZ ;  /* 0x000000fffffff290 */ /* 0x000fe4000fffe0ff */
[C---:B------:R-:W-:Y:S02]  /*3f50*/  @P0 R2UR.BROADCAST UR16, R4.reuse ;  /* 0x00000000041002ca */ /* 0x040fe400008e0000 */
[----:B------:R-:W-:Y:S01]  /*3f60*/  ELECT P0, URZ, PT ;  /* 0x0000000000ff782f */ /* 0x000fe20003800000 */
[----:B------:R-:W-:Y:S01]  /*3f70*/  UMOV UR15, 0x40004040 ;  /* 0x40004040000f7882 */ /* 0x000fe20000000000 */
[----:B------:R-:W-:Y:S01]  /*3f80*/  UMOV UR7, 0x40004040 ;  /* 0x4000404000077882 */ /* 0x000fe20000000000 */
[----:B------:R1:W-:Y:S01]  /*3f90*/  UTCHMMA gdesc[UR14], gdesc[UR10], tmem[UR8], tmem[UR32], idesc[UR33], UP2 ;  /* 0x00ff200a0e0075ea */ /* 0x0003e20009000008 */
[----:B------:R-:W-:Y:S01]  /*3fa0*/  UPLOP3.LUT UP2, UPT, UPT, UPT, UPT, 0x80, 0x8 ;  /* 0x000000000008789c */ /* 0x000fe20003f4f070 */
[----:B------:R-:W-:Y:S01]  /*3fb0*/  UMOV UR5, 0x40004040 ;  /* 0x4000404000057882 */ /* 0x000fe20000000000 */
[----:B------:R-:W-:Y:S01]  /*3fc0*/  UMOV UR13, 0x40004040 ;  /* 0x40004040000d7882 */ /* 0x000fe20000000000 */
[----:B------:R-:W-:Y:S04]  /*3fd0*/  UMOV UR9, 0x40004040 ;  /* 0x4000404000097882 */ /* 0x000fe80000000000 */
[----:B------:R2:W-:Y:S01]  /*3fe0*/  UTCHMMA gdesc[UR4], gdesc[UR6], tmem[UR16], tmem[UR30], idesc[UR31], UPT ;  /* 0x00ff1e06040075ea */ /* 0x0005e2000b800010 */
[----:B-1----:R-:W-:Y:S01]  /*3ff0*/  UIADD3 UR8, UPT, UPT, UR14, 0x4, URZ ;  /* 0x000000040e087890 */ /* 0x002fe2000fffe0ff */
[C---:B------:R-:W-:Y:S02]  /*4000*/  @P0 R2UR.BROADCAST UR15, R4.reuse ;  /* 0x00000000040f02ca */ /* 0x040fe400008e0000 */
[----:B------:R-:W-:Y:S01]  /*4010*/  ELECT P0, URZ, PT ;  /* 0x0000000000ff782f */ /* 0x000fe20003800000 */
[----:B------:R-:W-:Y:S02]  /*4020*/  UIADD3 UR10, UPT, UPT, UR10, 0x180, URZ ;  /* 0x000001800a0a7890 */ /* 0x000fe4000fffe0ff */
[----:B--2---:R-:W-:Y:S10]  /*4030*/  UIADD3 UR6, UPT, UPT, UR14, 0x6, URZ ;  /* 0x000000060e067890 */ /* 0x004ff4000fffe0ff */
[----:B------:R-:W-:Y:S01]  /*4040*/  @P0 R2UR.BROADCAST UR14, R4 ;  /* 0x00000000040e02ca */ /* 0x000fe200008e0000 */
[----:B------:R-:W-:Y:S02]  /*4050*/  UIADD3 UR5, UPT, UPT, UR18, 0x68, URZ ;  /* 0x0000006812057890 */ /* 0x000fe4000fffe0ff */
[----:B------:R-:W-:Y:S01]  /*4060*/  UIADD3 UR4, UPT, UPT, UR17, 0x1, URZ ;  /* 0x0000000111047890 */ /* 0x000fe2000fffe0ff */
[----:B------:R1:W-:Y:S03]  /*4070*/  UTCHMMA gdesc[UR8], gdesc[UR12], tmem[UR15], tmem[UR28], idesc[UR29], UPT ;  /* 0x00ff1c0c080075ea */ /* 0x0003e6000b80000f */
[----:B------:R-:W-:Y:S03]  /*4080*/  UISETP.GT.U32.AND UP0, UPT, UR4, 0x1, UPT ;  /* 0x000000010400788c */ /* 0x000fe6000bf04070 */
[----:B------:R-:W-:Y:S03]  /*4090*/  UMOV UR4, UR19 ;  /* 0x0000001300047c82 */ /* 0x000fe60008000000 */
[----:B------:R3:W-:Y:S01]  /*40a0*/  UTCHMMA gdesc[UR6], gdesc[UR10], tmem[UR14], tmem[UR26], idesc[UR27], UPT ;  /* 0x00ff1a0a060075ea */ /* 0x0007e2000b80000e */
[----:B------:R3:W-:Y:S01]  /*40b0*/  UTCBAR.MULTICAST [UR5], URZ, UR21 ;  /* 0x000000ff050073e9 */ /* 0x0007e20008000815 */
[----:B-1----:R-:W-:Y:S07]  /*40c0*/  UIADD3 UR8, UPT, UPT, UR17, -0x1, URZ ;  /* 0xffffffff11087890 */ /* 0x002fee000fffe0ff */
[----:B------:R-:W-:Y:S01]  /*40d0*/  UMOV UR17, UR8 ;  /* 0x0000000800117c82 */ /* 0x000fe20008000000 */
[----:B------:R-:W-:Y:S05]  /*40e0*/  BRA.U UP0, `(.L_x_69) ;  /* 0xfffffffd002c7547 */ /* 0x000fea000b83ffff */
.L_x_66:
[----:B------:R-:W-:Y:S01]  /*40f0*/  UIADD3 UR4, UPT, UPT, UR24, 0x1, URZ ;  /* 0x0000000118047890 */ /* 0x000fe2000fffe0ff */
[----:B------:R-:W-:Y:S01]  /*4100*/  LOP3.LUT R8, R8, 0x1, RZ, 0x3c, !PT ;  /* 0x0000000108087812 */ /* 0x000fe200078e3cff */
[----:B---3--:R-:W-:Y:S02]  /*4110*/  UIADD3 UR5, UPT, UPT, UR25, 0x120, URZ ;  /* 0x0000012019057890 */ /* 0x008fe4000fffe0ff */
[----:B------:R-:W-:-:S04]  /*4120*/  UISETP.NE.AND UP0, UPT, UR4, 0x2, UPT ;  /* 0x000000020400788c */ /* 0x000fc8000bf05270 */
[----:B------:R-:W-:Y:S02]  /*4130*/  USEL UR6, URZ, 0x1, UP0 ;  /* 0x00000001ff067887 */ /* 0x000fe40008000000 */
[----:B------:R-:W-:Y:S01]  /*4140*/  USEL UR24, UR4, URZ, UP0 ;  /* 0x000000ff04187287 */ /* 0x000fe20008000000 */
[----:B------:R2:W-:Y:S03]  /*4150*/  UTCBAR [UR5], URZ ;  /* 0x000000ff050073e9 */ /* 0x0005e600080000ff */
[----:B------:R-:W-:Y:S01]  /*4160*/  LOP3.LUT R9, R9, UR6, RZ, 0x3c, !PT ;  /* 0x0000000609097c12 */ /* 0x000fe2000f8e3cff */
[----:B------:R-:W-:Y:S07]  /*4170*/  @P3 BRA `(.L_x_70) ;  /* 0xfffffff800a03947 */ /* 0x000fee000383ffff */
[----:B------:R-:W3:Y:S01]  /*4180*/  S2UR UR6, SR_CgaCtaId ;  /* 0x00000000000679c3 */ /* 0x000ee20000008800 */
[----:B------:R-:W-:Y:S01]  /*4190*/  ELECT P0, URZ, PT ;  /* 0x0000000000ff782f */ /* 0x000fe20003800000 */
[----:B-1----:R-:W-:Y:S01]  /*41a0*/  IMAD.MOV.U32 R2, RZ, RZ, 0x1 ;  /* 0x00000001ff027424 */ /* 0x002fe200078e00ff */
[----:B------:R-:W-:Y:S01]  /*41b0*/  UIADD3 UR20, UPT, UPT, UR20, 0x130, URZ ;  /* 0x0000013014147890 */ /* 0x000fe2000fffe0ff */
[----:B------:R-:W-:Y:S01]  /*41c0*/  SHF.L.U32 R3, R9, 0x1f, RZ ;  /* 0x0000001f09037819 */ /* 0x000fe200000006ff */
[----:B------:R-:W-:-:S03]  /*41d0*/  UMOV UR4, 0x40 ;  /* 0x0000004000047882 */ /* 0x000fc60000000000 */
[----:B------:R-:W-:Y:S01]  /*41e0*/  UVIRTCOUNT.DEALLOC.SMPOOL 0x80 ;  /* 0x000000800000784c */ /* 0x000fe20000000000 */
[----:B---3--:R-:W-:Y:S02]  /*41f0*/  ULEA UR6, UR6, UR4, 0x18 ;  /* 0x0000000406067291 */ /* 0x008fe4000f8ec0ff */
[----:B------:R-:W-:-:S07]  /*4200*/  ULEA UR4, UR24, UR20, 0x3 ;  /* 0x0000001418047291 */ /* 0x000fce000f8e18ff */
[----:B------:R1:W-:Y:S02]  /*4210*/  @P0 STS.U8 [UR6+0x1c], R2 ;  /* 0x00001c02ff000988 */ /* 0x0003e40008000006 */
[----:B------:R-:W3:Y:S02]  /*4220*/  SYNCS.PHASECHK.TRANS64.TRYWAIT P0, [UR4], R3 ;  /* 0x00000003ff0075a7 */ /* 0x000ee40008001104 */
[----:B-1-3--:R-:W-:Y:S05]  /*4230*/  @!P0 BRA `(.L_x_71) ;  /* 0x00000044007c8947 */ /* 0x00afea0003800000 */
.L_x_162:
[----:B------:R-:W-:-:S04]  /*4240*/  UIADD3 UR4, UPT, UPT, UR24, 0x1, URZ ;  /* 0x0000000118047890 */ /* 0x000fc8000fffe0ff */
[----:B------:R-:W-:-:S04]  /*4250*/  UISETP.NE.AND UP0, UPT, UR4, 0x2, UPT ;  /* 0x000000020400788c */ /* 0x000fc8000bf05270 */
[----:B--2---:R-:W-:Y:S02]  /*4260*/  USEL UR5, URZ, 0x1, UP0 ;  /* 0x00000001ff057887 */ /* 0x004fe40008000000 */
[----:B------:R-:W-:-:S04]  /*4270*/  USEL UR4, UR4, URZ, UP0 ;  /* 0x000000ff04047287 */ /* 0x000fc80008000000 */
[----:B------:R-:W-:Y:S01]  /*4280*/  ULEA UR4, UR4, UR20, 0x3 ;  /* 0x0000001404047291 */ /* 0x000fe2000f8e18ff */
[----:B-1----:R-:W-:-:S04]  /*4290*/  LOP3.LUT R3, R9, UR5, RZ, 0x3c, !PT ;  /* 0x0000000509037c12 */ /* 0x002fc8000f8e3cff */
[----:B------:R-:W-:-:S04]  /*42a0*/  SHF.L.U32 R3, R3, 0x1f, RZ ;  /* 0x0000001f03037819 */ /* 0x000fc800000006ff */
[----:B------:R-:W1:Y:S02]  /*42b0*/  SYNCS.PHASECHK.TRANS64.TRYWAIT P0, [UR4], R3 ;  /* 0x00000003ff0075a7 */ /* 0x000e640008001104 */
[----:B-1----:R-:W-:Y:S05]  /*42c0*/  @!P0 BRA `(.L_x_72) ;  /* 0x0000004400708947 */ /* 0x002fea0003800000 */
.L_x_164:
[----:B------:R-:W-:Y:S01]  /*42d0*/  NOP ;  /* 0x0000000000007918 */ /* 0x000fe20000000000 */
[----:B-1----:R-:W1:Y:S01]  /*42e0*/  LDS R2, [UR6+0x14] ;  /* 0x00001406ff027984 */ /* 0x002e620008000800 */
[----:B------:R-:W-:Y:S01]  /*42f0*/  LOP3.LUT R3, R0, 0xffff, RZ, 0xc0, !PT ;  /* 0x0000ffff00037812 */ /* 0x000fe200078ec0ff */
[----:B------:R-:W-:-:S03]  /*4300*/  IMAD.MOV.U32 R0, RZ, RZ, 0xffff ;  /* 0x0000ffffff007424 */ /* 0x000fc600078e00ff */
[----:B------:R-:W-:-:S04]  /*4310*/  SHF.R.U32.HI R3, RZ, 0x5, R3 ;  /* 0x00000005ff037819 */ /* 0x000fc80000011603 */
[----:B------:R-:W-:-:S04]  /*4320*/  SHF.L.U32 R0, R0, R3, RZ ;  /* 0x0000000300007219 */ /* 0x000fc800000006ff */
[----:B-1----:R-:W-:-:S04]  /*4330*/  LOP3.LUT R2, R2, R0, RZ, 0xc0, !PT ;  /* 0x0000000002027212 */ /* 0x002fc800078ec0ff */
[----:B------:R-:W-:Y:S01]  /*4340*/  ISETP.NE.AND P0, PT, R2, R0, PT ;  /* 0x000000000200720c */ /* 0x000fe20003f05270 */
[----:B------:R-:W-:-:S05]  /*4350*/  IMAD.MOV.U32 R2, RZ, RZ, 0x1 ;  /* 0x00000001ff027424 */ /* 0x000fca00078e00ff */
[----:B------:R-:W-:-:S07]  /*4360*/  SHF.L.U32 R2, R2, R3, RZ ;  /* 0x0000000302027219 */ /* 0x000fce00000006ff */
[----:B------:R-:W-:Y:S05]  /*4370*/  @P0 BRA `(.L_x_73) ;  /* 0x00000000005c0947 */ /* 0x000fea0003800000 */
[----:B------:R-:W1:Y:S02]  /*4380*/  LDS R3, [UR6+0x18] ;  /* 0x00001806ff037984 */ /* 0x000e640008000800 */
[----:B-1----:R-:W-:-:S04]  /*4390*/  LOP3.LUT R3, R3, R2, RZ, 0xc0, !PT ;  /* 0x0000000203037212 */ /* 0x002fc800078ec0ff */
[----:B------:R-:W-:-:S13]  /*43a0*/  ISETP.NE.AND P0, PT, R3, R2, PT ;  /* 0x000000020300720c */ /* 0x000fda0003f05270 */
[----:B------:R-:W-:Y:S05]  /*43b0*/  @P0 BRA `(.L_x_74) ;  /* 0x0000000000400947 */ /* 0x000fea0003800000 */
[----:B------:R-:W-:Y:S01]  /*43c0*/  R2UR UR4, R0 ;  /* 0x00000000000472ca */ /* 0x000fe200000e0000 */
[----:B------:R-:W1:Y:S01]  /*43d0*/  S2R R3, SR_LANEID ;  /* 0x0000000000037919 */ /* 0x000e620000000000 */
[----:B------:R-:W-:-:S04]  /*43e0*/  LOP3.LUT R2, RZ, R2, RZ, 0x33, !PT ;  /* 0x00000002ff027212 */ /* 0x000fc800078e33ff */
[----:B------:R-:W2:Y:S07]  /*43f0*/  REDUX UR7, R2 ;  /* 0x00000000020773c4 */ /* 0x000eae0000000000 */
[----:B------:R-:W-:-:S03]  /*4400*/  ULOP3.LUT UR5, URZ, UR4, URZ, 0x33, !UPT ;  /* 0x00000004ff057292 */ /* 0x000fc6000f8e33ff */
[----:B------:R-:W-:Y:S02]  /*4410*/  VOTEU.ANY UR4, UPT, PT ;  /* 0x0000000000047886 */ /* 0x000fe400038e0100 */
[----:B------:R-:W-:Y:S01]  /*4420*/  UFLO.U32 UR4, UR4 ;  /* 0x00000004000472bd */ /* 0x000fe200080e0000 */
[----:B------:R-:W-:-:S04]  /*4430*/  IMAD.U32 R0, RZ, RZ, UR5 ;  /* 0x00000005ff007e24 */ /* 0x000fc8000f8e00ff */
[----:B------:R2:W3:Y:S02]  /*4440*/  REDUX UR8, R0 ;  /* 0x00000000000873c4 */ /* 0x0004e40000000000 */
[----:B------:R1:W-:Y:S02]  /*4450*/  UTCATOMSWS.AND URZ, UR5 ;  /* 0x0000000500ff79e3 */ /* 0x0003e40008000000 */
[----:B-1----:R-:W-:Y:S01]  /*4460*/  ISETP.EQ.U32.AND P0, PT, R3, UR4, PT ;  /* 0x0000000403007c0c */ /* 0x002fe2000bf02070 */
[----:B--2---:R-:W-:Y:S02]  /*4470*/  IMAD.U32 R0, RZ, RZ, UR7 ;  /* 0x00000007ff007e24 */ /* 0x004fe4000f8e00ff */
[----:B---3--:R-:W-:-:S10]  /*4480*/  IMAD.U32 R2, RZ, RZ, UR8 ;  /* 0x00000008ff027e24 */ /* 0x008fd4000f8e00ff */
[----:B------:R1:W-:Y:S04]  /*4490*/  @P0 ATOMS.AND RZ, [UR6+0x14], R2 ;  /* 0x00001402ffff098c */ /* 0x0003e8000a800006 */
[----:B------:R1:W-:Y:S01]  /*44a0*/  @P0 ATOMS.AND RZ, [UR6+0x18], R0 ;  /* 0x00001800ffff098c */ /* 0x0003e2000a800006 */
[----:B------:R-:W-:Y:S05]  /*44b0*/  BRA `(.L_x_75) ;  /* 0x0000000000147947 */ /* 0x000fea0003800000 */
.L_x_74:
[----:B------:R-:W-:Y:S02]  /*44c0*/  MOV R2, 0x44e0 ;  /* 0x000044e000027802 */ /* 0x000fe40000000f00 */
[----:B----45:R-:W-:Y:S05]  /*44d0*/  CALL.REL.NOINC `($__internal_0_$__cuda_sm10x_tcgen05_guardrail_trap_col_being_dealloced_not_returned_by_alloc) ;  /* 0x0000004400e87944 */ /* 0x030fea0003c00000 */
[----:B------:R-:W-:Y:S05]  /*44e0*/  BRA `(.L_x_75) ;  /* 0x0000000000087947 */ /* 0x000fea0003800000 */
.L_x_73:
[----:B------:R-:W-:Y:S02]  /*44f0*/  MOV R2, 0x4510 ;  /* 0x0000451000027802 */ /* 0x000fe40000000f00 */
[----:B----45:R-:W-:Y:S05]  /*4500*/  CALL.REL.NOINC `($__internal_2_$__cuda_sm10x_tcgen05_guardrail_trap_unallocated_columns_being_dealloced) ;  /* 0x0000004400f47944 */ /* 0x030fea0003c00000 */
.L_x_75:
[----:B------:R-:W-:Y:S01]  /*4510*/  NOP ;  /* 0x0000000000007918 */ /* 0x000fe20000000000 */
[----:B------:R-:W-:Y:S05]  /*4520*/  EXIT ;  /* 0x000000000000794d */ /* 0x000fea0003800000 */
.L_x_59:
[----:B------:R-:W-:-:S09]  /*4530*/  UISETP.NE.OR UP0, UPT, UR18, 0x3, !UP3 ;  /* 0x000000031200788c */ /* 0x000fd2000df05670 */
[----:B------:R-:W-:Y:S05]  /*4540*/  BRA.U UP0, `(.L_x_76) ;  /* 0x0000001100847547 */ /* 0x000fea000b800000 */
[----:B------:R-:W1:Y:S01]  /*4550*/  LDCU.64 UR4, c[0x0][0x988] ;  /* 0x00013100ff0477ac */ /* 0x000e620008000a00 */
[----:B------:R-:W2:Y:S01]  /*4560*/  S2UR UR6, SR_CgaCtaId ;  /* 0x00000000000679c3 */ /* 0x000ea20000008800 */
[----:B------:R-:W-:Y:S01]  /*4570*/  R2UR UR36, R44 ;  /* 0x000000002c2472ca */ /* 0x000fe200000e0000 */
[----:B------:R-:W-:Y:S01]  /*4580*/  HFMA2 R9, -RZ, RZ, 0, 0 ;  /* 0x00000000ff097431 */ /* 0x000fe200000001ff */
[----:B------:R-:W3:Y:S01]  /*4590*/  LDCU UR30, c[0x0][0x370] ;  /* 0x00006e00ff1e77ac */ /* 0x000ee20008000800 */
[----:B------:R-:W-:Y:S01]  /*45a0*/  R2UR UR31, R45 ;  /* 0x000000002d1f72ca */ /* 0x000fe200000e0000 */
[----:B------:R-:W-:Y:S01]  /*45b0*/  IMAD.MOV.U32 R10, RZ, RZ, 0x1 ;  /* 0x00000001ff0a7424 */ /* 0x000fe200078e00ff */
[----:B------:R-:W4:Y:S02]  /*45c0*/  LDCU.128 UR32, c[0x0][0xc10] ;  /* 0x00018200ff2077ac */ /* 0x000f240008000c00 */
[----:B------:R-:W3:Y:S01]  /*45d0*/  LDC.64 R12, c[0x0][0x348] ;  /* 0x0000d200ff0c7b82 */ /* 0x000ee20000000a00 */
[----:B------:R-:W-:Y:S01]  /*45e0*/  IMAD.MOV.U32 R3, RZ, RZ, 0x1000 ;  /* 0x00001000ff037424 */ /* 0x000fe200078e00ff */
[----:B------:R-:W4:Y:S01]  /*45f0*/  LDCU UR27, c[0x0][0x374] ;  /* 0x00006e80ff1b77ac */ /* 0x000f220008000800 */
[----:B------:R-:W3:Y:S01]  /*4600*/  LDCU.64 UR28, c[0x0][0x990] ;  /* 0x00013200ff1c77ac */ /* 0x000ee20008000a00 */
[----:B------:R-:W3:Y:S01]  /*4610*/  LDCU UR17, c[0x0][0xc0c] ;  /* 0x00018180ff1177ac */ /* 0x000ee20008000800 */
[----:B-1----:R-:W-:Y:S01]  /*4620*/  UISETP.NE.U32.AND UP0, UPT, UR4, URZ, UPT ;  /* 0x000000ff0400728c */ /* 0x002fe2000bf05070 */
[----:B------:R-:W1:Y:S01]  /*4630*/  LDCU.128 UR40, c[0x0][0xa80] ;  /* 0x00015000ff2877ac */ /* 0x000e620008000c00 */
[----:B------:R-:W1:Y:S01]  /*4640*/  LDCU UR50, c[0x0][0xc20] ;  /* 0x00018400ff3277ac */ /* 0x000e620008000800 */
[----:B------:R-:W1:Y:S01]  /*4650*/  LDCU UR4, c[0x0][0xc30] ;  /* 0x00018600ff0477ac */ /* 0x000e620008000800 */
[----:B------:R-:W1:Y:S01]  /*4660*/  LDCU.128 UR44, c[0x0][0xa90] ;  /* 0x00015200ff2c77ac */ /* 0x000e620008000c00 */
[----:B------:R-:W-:Y:S01]  /*4670*/  UMOV UR24, 0x400 ;  /* 0x0000040000187882 */ /* 0x000fe20000000000 */
[----:B----4-:R-:W-:-:S02]  /*4680*/  UIMAD.WIDE.U32 UR8, UR27, UR35, URZ ;  /* 0x000000231b0872a5 */ /* 0x010fc4000f8e00ff */
[----:B--2---:R-:W-:Y:S02]  /*4690*/  ULEA UR24, UR6, UR24, 0x18 ;  /* 0x0000001806187291 */ /* 0x004fe4000f8ec0ff */
[----:B---3--:R-:W-:Y:S02]  /*46a0*/  UIMAD.WIDE.U32 UR6, UR30, UR32, URZ ;  /* 0x000000201e0672a5 */ /* 0x008fe4000f8e00ff */
[----:B------:R-:W-:Y:S02]  /*46b0*/  USEL UR49, URZ, 0x1, UP5 ;  /* 0x00000001ff317887 */ /* 0x000fe4000a800000 */
[----:B------:R-:W-:Y:S02]  /*46c0*/  UISETP.NE.AND.EX UP5, UPT, UR5, URZ, UPT, UP0 ;  /* 0x000000ff0500728c */ /* 0x000fe4000bfa5300 */
[----:B------:R-:W-:Y:S02]  /*46d0*/  UISETP.NE.U32.AND UP6, UPT, UR28, URZ, UPT ;  /* 0x000000ff1c00728c */ /* 0x000fe4000bfc5070 */
[----:B------:R-:W-:-:S02]  /*46e0*/  UIADD3 UR37, UPT, UPT, UR24, 0x118, URZ ;  /* 0x0000011818257890 */ /* 0x000fc4000fffe0ff */
[----:B------:R-:W-:Y:S02]  /*46f0*/  UISETP.NE.AND UP0, UPT, UR39, 0x1, UPT ;  /* 0x000000012700788c */ /* 0x000fe4000bf05270 */
[----:B------:R-:W-:Y:S02]  /*4700*/  UISETP.GE.AND UP2, UPT, UR39, 0x1, UPT ;  /* 0x000000012700788c */ /* 0x000fe4000bf46270 */
[----:B------:R-:W-:Y:S01]  /*4710*/  UISETP.NE.AND UP0, UPT, UR17, 0x1, UPT ;  /* 0x000000011100788c */ /* 0x000fe2000bf05270 */
[----:B------:R-:W-:Y:S01]  /*4720*/  UMOV UR6, UR7 ;  /* 0x0000000700067c82 */ /* 0x000fe20008000000 */
[----:B------:R-:W-:Y:S01]  /*4730*/  UMOV UR38, UR9 ;  /* 0x0000000900267c82 */ /* 0x000fe20008000000 */
[----:B------:R-:W-:Y:S02]  /*4740*/  UISETP.NE.AND UP2, UPT, UR34, 0x1, UPT ;  /* 0x000000012200788c */ /* 0x000fe4000bf45270 */
[----:B-1----:R-:W-:Y:S01]  /*4750*/  UISETP.NE.AND UP0, UPT, UR40, 0x1, UPT ;  /* 0x000000012800788c */ /* 0x002fe2000bf05270 */
[----:B------:R-:W-:Y:S01]  /*4760*/  UMOV UR26, URZ ;  /* 0x000000ff001a7c82 */ /* 0x000fe20008000000 */
[----:B------:R-:W1:Y:S01]  /*4770*/  LDCU UR51, c[0x0][0xaa0] ;  /* 0x00015400ff3377ac */ /* 0x000e620008000800 */
[----:B------:R-:W-:Y:S01]  /*4780*/  UPLOP3.LUT UP4, UPT, UPT, UPT, UPT, 0x40, 0x4 ;  /* 0x000000000004789c */ /* 0x000fe20003f8e870 */
[----:B------:R-:W2:Y:S01]  /*4790*/  LDCU.64 UR18, c[0x0][0xc28] ;  /* 0x00018500ff1277ac */ /* 0x000ea20008000a00 */
[----:B------:R-:W-:-:S02]  /*47a0*/  UISETP.NE.AND.EX UP6, UPT, UR29, URZ, UPT, UP6 ;  /* 0x000000ff1d00728c */ /* 0x000fc4000bfc5360 */
[----:B------:R-:W-:Y:S02]  /*47b0*/  UPRMT UR37, URZ, 0x654, UR37 ;  /* 0x00000654ff257896 */ /* 0x000fe40008000025 */
[----:B------:R-:W-:Y:S02]  /*47c0*/  USHF.R.U32.HI UR48, URZ, UR33, UR6 ;  /* 0x00000021ff307299 */ /* 0x000fe40008011606 */
[----:B------:R-:W-:Y:S02]  /*47d0*/  USHF.R.U32.HI UR38, URZ, UR50, UR38 ;  /* 0x00000032ff267299 */ /* 0x000fe40008011626 */
[----:B------:R-:W-:Y:S02]  /*47e0*/  UISETP.NE.AND UP3, UPT, UR4, 0x1, UPT ;  /* 0x000000010400788c */ /* 0x000fe4000bf65270 */
[----:B------:R-:W-:Y:S02]  /*47f0*/  UISETP.NE.AND UP2, UPT, UR43, 0x1, UPT ;  /* 0x000000012b00788c */ /* 0x000fe4000bf45270 */
[----:B------:R-:W-:-:S11]  /*4800*/  UISETP.NE.AND UP0, UPT, UR46, 0x1, UPT ;  /* 0x000000012e00788c */ /* 0x000fd6000bf05270 */
.L_x_85:
[----:B------:R-:W-:Y:S04]  /*4810*/  SHF.L.U32 R2, R9, 0x1f, RZ ;  /* 0x0000001f09027819 */ /* 0x000fe800000006ff */
[----:B---3--:R-:W3:Y:S02]  /*4820*/  SYNCS.PHASECHK.TRANS64.TRYWAIT P0, [UR24+0x110], R2 ;  /* 0x00011002ff0075a7 */ /* 0x008ee40008001118 */
[----:B---3--:R-:W-:Y:S05]  /*4830*/  @!P0 BRA `(.L_x_77) ;  /* 0x00000040002c8947 */ /* 0x008fea0003800000 */
.L_x_166:
[----:B------:R-:W4:Y:S01]  /*4840*/  LDS.128 R4, [UR24+0x150] ;  /* 0x00015018ff047984 */ /* 0x000f220008000c00 */
[----:B------:R-:W-:Y:S01]  /*4850*/  UISETP.GE.AND UP0, UPT, UR39, 0x1, UPT ;  /* 0x000000012700788c */ /* 0x000fe2000bf06270 */
[----:B------:R-:W-:Y:S01]  /*4860*/  @!PT LDS RZ, [RZ] ;  /* 0x00000000fffff984 */ /* 0x000fe20000000800 */
[----:B------:R-:W-:Y:S01]  /*4870*/  @!PT LDS RZ, [RZ] ;  /* 0x00000000fffff984 */ /* 0x000fe20000000800 */
[----:B------:R-:W-:Y:S01]  /*4880*/  @!PT LDS RZ, [RZ] ;  /* 0x00000000fffff984 */ /* 0x000fe20000000800 */
[----:B------:R-:W-:Y:S01]  /*4890*/  @!PT LDS RZ, [RZ] ;  /* 0x00000000fffff984 */ /* 0x000fe20000000800 */
[----:B------:R1:W-:Y:S06]  /*48a0*/  MEMBAR.ALL.CTA ;  /* 0x0000000000007992 */ /* 0x0003ec0000008000 */
[----:B-1----:R-:W1:Y:S02]  /*48b0*/  FENCE.VIEW.ASYNC.S ;  /* 0x00000000000073c6 */ /* 0x002e640000000000 */
[----:B-1----:R-:W-:Y:S01]  /*48c0*/  SYNCS.ARRIVE.TRANS64.RED.A1T0 RZ, [UR37], RZ ;  /* 0x000000ffffff79a7 */ /* 0x002fe20008100425 */
[----:B----4-:R-:W-:Y:S11]  /*48d0*/  LOP3.LUT P0, RZ, R6, 0x1, RZ, 0xc0, !PT ;  /* 0x0000000106ff7812 */ /* 0x010ff6000780c0ff */
[----:B------:R-:W-:Y:S02]  /*48e0*/  @!UPT UIADD3 URZ, UPT, UPT, URZ, URZ, URZ ;  /* 0x000000fffffff290 */ /* 0x000fe4000fffe0ff */
[----:B------:R-:W-:Y:S01]  /*48f0*/  VOTEU.ANY UP2, P0 ;  /* 0x0000000000ff7886 */ /* 0x000fe20000040100 */
[----:B------:R-:W-:Y:S11]  /*4900*/  PLOP3.LUT P0, PT, PT, PT, UP2, 0x80, 0x8 ;  /* 0x000000000008781c */ /* 0x000ff60003f0f028 */
[----:B------:R-:W-:Y:S02]  /*4910*/  @!UPT UIADD3 URZ, UPT, UPT, URZ, URZ, URZ ;  /* 0x000000fffffff290 */ /* 0x000fe4000fffe0ff */
[----:B---3--:R-:W-:Y:S02]  /*4920*/  @P0 MOV R2, R4 ;  /* 0x0000000400020202 */ /* 0x008fe40000000f00 */
[----:B------:R-:W-:Y:S02]  /*4930*/  @P0 LOP3.LUT R0, R5, 0xffff, RZ, 0xc0, !PT ;  /* 0x0000ffff05000812 */ /* 0x000fe400078ec0ff */
[----:B------:R-:W-:Y:S02]  /*4940*/  @P0 R2UR UR5, R2 ;  /* 0x00000000020502ca */ /* 0x000fe400000e0000 */
[----:B------:R-:W-:Y:S11]  /*4950*/  @P0 R2UR UR4, R0 ;  /* 0x00000000000402ca */ /* 0x000ff600000e0000 */
[----:B------:R-:W-:Y:S02]  /*4960*/  @UP2 UMOV UR16, UR5 ;  /* 0x0000000500102c82 */ /* 0x000fe40008000000 */
[----:B------:R-:W-:Y:S01]  /*4970*/  @UP2 UMOV UR15, UR4 ;  /* 0x00000004000f2c82 */ /* 0x000fe20008000000 */
[----:B------:R-:W-:Y:S05]  /*4980*/  BRA.U !UP0, `(.L_x_78) ;  /* 0x0000000108c07547 */ /* 0x000fea000b800000 */
[----:B------:R-:W-:Y:S02]  /*4990*/  UIMAD.WIDE.U32 UR8, UR15, UR35, URZ ;  /* 0x000000230f0872a5 */ /* 0x000fe4000f8e00ff */
[----:B------:R-:W-:Y:S02]  /*49a0*/  UP2UR UR14, UPR, URZ, 0x4 ;  /* 0x00000004ff0e7883 */ /* 0x000fe40008000000 */
[----:B------:R-:W-:Y:S02]  /*49b0*/  UISETP.NE.AND UP2, UPT, UR34, 0x1, UPT ;  /* 0x000000012200788c */ /* 0x000fe4000bf45270 */
[----:B------:R-:W-:Y:S02]  /*49c0*/  UIMAD.WIDE.U32 UR10, UR16, UR32, URZ ;  /* 0x00000020100a72a5 */ /* 0x000fe4000f8e00ff */
[----:B------:R-:W-:Y:S02]  /*49d0*/  USEL UR4, UR27, UR38, !UP2 ;  /* 0x000000261b047287 */ /* 0x000fe4000d000000 */
[----:B------:R-:W-:Y:S02]  /*49e0*/  UISETP.NE.AND UP0, UPT, UR17, 0x1, UPT ;  /* 0x000000011100788c */ /* 0x000fe4000bf05270 */
[----:B------:R-:W-:Y:S02]  /*49f0*/  UP2UR UR22, UPR, URZ, 0x2 ;  /* 0x00000002ff167883 */ /* 0x000fe40008000000 */
[----:B------:R-:W-:Y:S02]  /*4a00*/  UISETP.NE.AND UP1, UPT, UR39, 0x1, UPT ;  /* 0x000000012700788c */ /* 0x000fe4000bf25270 */
[----:B--2---:R-:W-:Y:S02]  /*4a10*/  UIMAD.WIDE.U32 UR12, UR4, UR18, URZ ;  /* 0x00000012040c72a5 */ /* 0x004fe4000f8e00ff */
[----:B------:R-:W-:Y:S01]  /*4a20*/  USEL UR7, UR30, UR48, !UP0 ;  /* 0x000000301e077287 */ /* 0x000fe2000c000000 */
[----:B------:R-:W-:Y:S02]  /*4a30*/  UMOV UR5, UR9 ;  /* 0x0000000900057c82 */ /* 0x000fe40008000000 */
[----:B------:R-:W-:Y:S02]  /*4a40*/  USHF.R.U32.HI UR6, URZ, UR50, UR5 ;  /* 0x00000032ff067299 */ /* 0x000fe40008011605 */
[----:B------:R-:W-:Y:S02]  /*4a50*/  UIMAD.WIDE.U32 UR20, UR7, UR18, URZ ;  /* 0x00000012071472a5 */ /* 0x000fe4000f8e00ff */
[----:B------:R-:W-:Y:S02]  /*4a60*/  USEL UR6, UR15, UR6, !UP2 ;  /* 0x000000060f067287 */ /* 0x000fe4000d000000 */
[----:B------:R-:W-:Y:S01]  /*4a70*/  UISETP.NE.AND UP2, UPT, UR14, URZ, UPT ;  /* 0x000000ff0e00728c */ /* 0x000fe2000bf45270 */
[----:B------:R-:W-:Y:S01]  /*4a80*/  UMOV UR5, UR11 ;  /* 0x0000000b00057c82 */ /* 0x000fe20008000000 */
[----:B------:R-:W-:Y:S02]  /*4a90*/  UIMAD.WIDE.U32 UR10, UR6, UR18, URZ ;  /* 0x00000012060a72a5 */ /* 0x000fe4000f8e00ff */
[----:B------:R-:W-:Y:S03]  /*4aa0*/  USHF.R.U32.HI UR8, URZ, UR33, UR5 ;  /* 0x00000021ff087299 */ /* 0x000fe60008011605 */
[----:B------:R-:W-:Y:S02]  /*4ab0*/  UMOV UR5, UR13 ;  /* 0x0000000d00057c82 */ /* 0x000fe40008000000 */
[----:B------:R-:W-:Y:S03]  /*4ac0*/  @UP1 USHF.R.U32.HI UR4, URZ, UR19, UR5 ;  /* 0x00000013ff041299 */ /* 0x000fe60008011605 */
[----:B------:R-:W-:Y:S01]  /*4ad0*/  UMOV UR5, UR21 ;  /* 0x0000001500057c82 */ /* 0x000fe20008000000 */
[----:B------:R-:W-:Y:S02]  /*4ae0*/  UIMAD UR4, UR39, UR4, URZ ;  /* 0x00000004270472a4 */ /* 0x000fe4000f8e02ff */
[----:B------:R-:W-:Y:S02]  /*4af0*/  @UP1 USHF.R.U32.HI UR7, URZ, UR19, UR5 ;  /* 0x00000013ff071299 */ /* 0x000fe40008011605 */
[----:B------:R-:W-:Y:S02]  /*4b00*/  USEL UR5, UR16, UR8, !UP0 ;  /* 0x0000000810057287 */ /* 0x000fe4000c000000 */
[----:B------:R-:W-:Y:S02]  /*4b10*/  UIMAD UR8, UR39, UR7, URZ ;  /* 0x00000007270872a4 */ /* 0x000fe4000f8e02ff */
[----:B------:R-:W-:Y:S03]  /*4b20*/  UISETP.GE.AND UP0, UPT, UR6, UR4, UPT ;  /* 0x000000040600728c */ /* 0x000fe6000bf06270 */
[----:B------:R-:W-:Y:S01]  /*4b30*/  UMOV UR4, UR11 ;  /* 0x0000000b00047c82 */ /* 0x000fe20008000000 */
[----:B------:R-:W-:Y:S02]  /*4b40*/  UISETP.GE.OR UP0, UPT, UR5, UR8, UP0 ;  /* 0x000000080500728c */ /* 0x000fe40008706670 */
[----:B------:R-:W-:Y:S02]  /*4b50*/  USHF.R.U32.HI UR4, URZ, UR19, UR4 ;  /* 0x00000013ff047299 */ /* 0x000fe40008011604 */
[----:B------:R-:W-:Y:S02]  /*4b60*/  UIMAD.WIDE.U32 UR8, UR5, UR18, URZ ;  /* 0x00000012050872a5 */ /* 0x000fe4000f8e00ff */
[----:B------:R-:W-:Y:S04]  /*4b70*/  USEL UR10, UR6, UR4, !UP1 ;  /* 0x00000004060a7287 */ /* 0x000fe8000c800000 */
[----:B------:R-:W-:Y:S01]  /*4b80*/  UIADD3 UR11, UPT, UPT, -UR10, URZ, URZ ;  /* 0x000000ff0a0b7290 */ /* 0x000fe2000fffe1ff */
[----:B------:R-:W-:Y:S02]  /*4b90*/  @!UP0 UMOV UR4, UR9 ;  /* 0x0000000900048c82 */ /* 0x000fe40008000000 */
[----:B------:R-:W-:Y:S02]  /*4ba0*/  @!UP0 USHF.R.U32.HI UR4, URZ, UR19, UR4 ;  /* 0x00000013ff048299 */ /* 0x000fe40008011604 */
[----:B------:R-:W-:Y:S02]  /*4bb0*/  UIMAD UR8, UR39, UR11, UR6 ;  /* 0x0000000b270872a4 */ /* 0x000fe4000f8e0206 */
[----:B------:R-:W-:Y:S02]  /*4bc0*/  @!UP0 USEL UR4, UR5, UR4, !UP1 ;  /* 0x0000000405048287 */ /* 0x000fe4000c800000 */
[----:B------:R-:W-:Y:S02]  /*4bd0*/  UISETP.NE.AND UP1, UPT, UR22, URZ, UPT ;  /* 0x000000ff1600728c */ /* 0x000fe4000bf25270 */
[----:B------:R-:W-:Y:S02]  /*4be0*/  @!UP0 UIMAD UR8, UR7, UR8, UR4 ;  /* 0x00000008070882a4 */ /* 0x000fe4000f8e0204 */
[----:B------:R-:W-:Y:S02]  /*4bf0*/  @!UP0 UIADD3 UR9, UPT, UPT, UR10, -UR4, URZ ;  /* 0x800000040a098290 */ /* 0x000fe4000fffe0ff */
[----:B------:R-:W-:Y:S02]  /*4c00*/  UIADD3 UR4, UPT, UPT, -UR5, URZ, URZ ;  /* 0x000000ff05047290 */ /* 0x000fe4000fffe1ff */
[----:B------:R-:W-:Y:S02]  /*4c10*/  UIADD3 UR7, UPT, UPT, -UR6, URZ, URZ ;  /* 0x000000ff06077290 */ /* 0x000fe4000fffe1ff */
[----:B------:R-:W-:Y:S02]  /*4c20*/  @!UP0 UIMAD UR6, UR9, UR39, UR5 ;  /* 0x00000027090682a4 */ /* 0x000fe4000f8e0205 */
[----:B------:R-:W-:Y:S02]  /*4c30*/  UIMAD UR16, UR17, UR4, UR16 ;  /* 0x00000004111072a4 */ /* 0x000fe4000f8e0210 */
[----:B------:R-:W-:Y:S01]  /*4c40*/  UIMAD UR15, UR34, UR7, UR15 ;  /* 0x00000007220f72a4 */ /* 0x000fe2000f8e020f */
[----:B------:R-:W-:Y:S02]  /*4c50*/  @!UP0 UMOV UR5, UR8 ;  /* 0x0000000800058c82 */ /* 0x000fe40008000000 */
[----:B------:R-:W-:Y:S02]  /*4c60*/  UIMAD UR16, UR5, UR17, UR16 ;  /* 0x00000011051072a4 */ /* 0x000fe4000f8e0210 */
[----:B------:R-:W-:Y:S11]  /*4c70*/  UIMAD UR15, UR6, UR34, UR15 ;  /* 0x00000022060f72a4 */ /* 0x000ff6000f8e020f */
[----:B------:R-:W-:Y:S01]  /*4c80*/  @!UPT UIADD3 URZ, UPT, UPT, URZ, URZ, URZ ;  /* 0x000000fffffff290 */ /* 0x000fe2000fffe0ff */
.L_x_78:
[----:B------:R-:W1:Y:S01]  /*4c90*/  @!UP3 LDCU.128 UR8, c[0x0][0xc10] ;  /* 0x00018200ff08b7ac */ /* 0x000e620008000c00 */
[----:B------:R-:W-:Y:S04]  /*4ca0*/  ISETP.NE.U32.AND P1, PT, RZ, UR28, PT ;  /* 0x0000001cff007c0c */ /* 0x000fe8000bf25070 */
[----:B------:R-:W-:Y:S01]  /*4cb0*/  ISETP.NE.AND.EX P1, PT, RZ, UR29, PT, P1 ;  /* 0x0000001dff007c0c */ /* 0x000fe2000bf25310 */
[----:B------:R-:W3:Y:S01]  /*4cc0*/  @!UP3 LDCU UR5, c[0x0][0xc0c] ;  /* 0x00018180ff05b7ac */ /* 0x000ee20008000800 */
[----:B------:R-:W-:Y:S02]  /*4cd0*/  USHF.L.U32 UR25, UR23, 0x6, URZ ;  /* 0x0000000617197899 */ /* 0x000fe400080006ff */
[----:B-1----:R-:W-:Y:S07]  /*4ce0*/  UIMAD.WIDE.U32 UR6, UR16, UR8, URZ ;  /* 0x00000008100672a5 */ /* 0x002fee000f8e00ff */
[----:B------:R-:W-:Y:S01]  /*4cf0*/  @!UP3 UMOV UR4, UR7 ;  /* 0x000000070004bc82 */ /* 0x000fe20008000000 */
[----:B---3--:R-:W-:Y:S02]  /*4d00*/  @!UP3 UISETP.NE.AND UP0, UPT, UR5, 0x1, UPT ;  /* 0x000000010500b88c */ /* 0x008fe4000bf05270 */
[----:B------:R-:W-:Y:S02]  /*4d10*/  @!UP3 USHF.R.U32.HI UR4, URZ, UR9, UR4 ;  /* 0x00000009ff04b299 */ /* 0x000fe40008011604 */
[----:B------:R-:W-:Y:S02]  /*4d20*/  UIMAD.WIDE.U32 UR6, UR15, UR11, URZ ;  /* 0x0000000b0f0672a5 */ /* 0x000fe4000f8e00ff */
[----:B------:R-:W-:Y:S02]  /*4d30*/  @!UP3 USEL UR8, UR16, UR4, !UP0 ;  /* 0x000000041008b287 */ /* 0x000fe4000c000000 */
[----:B------:R-:W-:Y:S03]  /*4d40*/  @!UP3 UISETP.NE.AND UP0, UPT, UR10, 0x1, UPT ;  /* 0x000000010a00b88c */ /* 0x000fe6000bf05270 */
[----:B------:R-:W-:Y:S02]  /*4d50*/  @!UP3 UMOV UR6, UR7 ;  /* 0x000000070006bc82 */ /* 0x000fe40008000000 */
[----:B------:R-:W1:Y:S02]  /*4d60*/  @!UP3 LDCU UR4, c[0x0][0xc20] ;  /* 0x00018400ff04b7ac */ /* 0x000e640008000800 */
[----:B-1----:R-:W-:Y:S04]  /*4d70*/  @!UP3 USHF.R.U32.HI UR6, URZ, UR4, UR6 ;  /* 0x00000004ff06b299 */ /* 0x002fe80008011606 */
[----:B------:R-:W-:Y:S04]  /*4d80*/  @!UP3 USEL UR6, UR15, UR6, !UP0 ;  /* 0x000000060f06b287 */ /* 0x000fe8000c000000 */
[----:B------:R-:W-:Y:S02]  /*4d90*/  @!UP3 UIADD3 UR4, UPT, UPT, -UR8, UR6, URZ ;  /* 0x000000060804b290 */ /* 0x000fe4000fffe1ff */
[----:B------:R-:W-:Y:S02]  /*4da0*/  @!UP3 UIADD3 UR6, UPT, UPT, UR8, -UR6, URZ ;  /* 0x800000060806b290 */ /* 0x000fe4000fffe0ff */
[----:B------:R-:W-:Y:S02]  /*4db0*/  @!UP3 UIMAD UR16, UR4, UR5, UR16 ;  /* 0x000000050410b2a4 */ /* 0x000fe4000f8e0210 */
[----:B------:R-:W-:Y:S01]  /*4dc0*/  @!UP3 UIMAD UR15, UR6, UR10, UR15 ;  /* 0x0000000a060fb2a4 */ /* 0x000fe2000f8e020f */
[----:B------:R-:W-:Y:S11]  /*4dd0*/  BRA.U UP4, `(.L_x_79) ;  /* 0x0000000104107547 */ /* 0x000ff6000b800000 */
[----:B------:R-:W-:Y:S04]  /*4de0*/  MOV R2, UR49 ;  /* 0x0000003100027c02 */ /* 0x000fe80008000f00 */
[----:B------:R-:W-:Y:S04]  /*4df0*/  SHF.L.U32 R2, R2, 0x1f, RZ ;  /* 0x0000001f02027819 */ /* 0x000fe800000006ff */
[----:B------:R-:W1:Y:S02]  /*4e00*/  SYNCS.PHASECHK.TRANS64.TRYWAIT P2, [UR24+0x108], R2 ;  /* 0x00010802ff0075a7 */ /* 0x000e640008041118 */
[----:B-1----:R-:W-:Y:S05]  /*4e10*/  @!P2 BRA `(.L_x_80) ;  /* 0x0000003800cca947 */ /* 0x002fea0003800000 */
.L_x_79:
[----:B------:R-:W-:Y:S05]  /*4e20*/  BRA.U !UP6, `(.L_x_81) ;  /* 0x000000010e387547 */ /* 0x000fea000b800000 */
[----:B------:R-:W-:Y:S01]  /*4e30*/  UPLOP3.LUT UP1, UPT, UPT, UPT, UP5, 0x80, 0x8 ;  /* 0x000000000008789c */ /* 0x000fe20003f2f050 */
[----:B-1----:R-:W-:Y:S01]  /*4e40*/  HFMA2 R0, -RZ, RZ, 0, 5.9604644775390625e-08 ;  /* 0x00000001ff007431 */ /* 0x002fe200000001ff */
[----:B------:R-:W1:Y:S01]  /*4e50*/  LDCU.64 UR8, c[0x0][0x358] ;  /* 0x00006b00ff0877ac */ /* 0x000e620008000a00 */
[----:B------:R-:W-:Y:S03]  /*4e60*/  IMAD.MOV.U32 R50, RZ, RZ, 0x1 ;  /* 0x00000001ff327424 */ /* 0x000fe600078e00ff */
[----:B------:R-:W-:Y:S05]  /*4e70*/  PLOP3.LUT P2, PT, PT, PT, UP1, 0x80, 0x8 ;  /* 0x000000000008781c */ /* 0x000fea0003f4f018 */
[----:B------:R-:W3:Y:S01]  /*4e80*/  @UP1 LDCU.64 UR4, c[0x0][0x988] ;  /* 0x00013100ff0417ac */ /* 0x000ee20008000a00 */
[----:B------:R-:W-:Y:S07]  /*4e90*/  @UP1 UIMAD UR6, UR53, UR28, URZ ;  /* 0x0000001c350612a4 */ /* 0x000fee000f8e02ff */
[----:B------:R-:W-:Y:S01]  /*4ea0*/  @!P2 PRMT R50, R0, 0x7610, R50 ;  /* 0x000076100032a816 */ /* 0x000fe20000000032 */
[----:B---3--:R-:W-:Y:S06]  /*4eb0*/  @UP1 UIMAD.WIDE UR4, UR6, 0x4, UR4 ;  /* 0x00000004060418a5 */ /* 0x008fec000f8e0204 */
[----:B-----5:R-:W-:Y:S01]  /*4ec0*/  IMAD.U32 R26, RZ, RZ, UR4 ;  /* 0x00000004ff1a7e24 */ /* 0x020fe2000f8e00ff */
[----:B------:R-:W-:Y:S04]  /*4ed0*/  MOV R27, UR5 ;  /* 0x00000005001b7c02 */ /* 0x000fe80008000f00 */
[----:B------:R-:W3:Y:S01]  /*4ee0*/  @!UP1 LDCU UR4, c[0x0][0x980] ;  /* 0x00013000ff0497ac */ /* 0x000ee20008000800 */
[----:B-1----:R4:W5:Y:S02]  /*4ef0*/  @P2 LDG.E R26, desc[UR8][R26.64] ;  /* 0x000000081a1a2981 */ /* 0x002964000c1e1900 */
[----:B---34-:R-:W-:Y:S07]  /*4f00*/  @!P2 IMAD.U32 R26, RZ, RZ, UR4 ;  /* 0x00000004ff1aae24 */ /* 0x018fee000f8e00ff */
.L_x_81:
[----:B-----5:R-:W-:Y:S01]  /*4f10*/  @!P1 FSETP.EQ.AND P3, PT, R26, RZ, PT ;  /* 0x000000ff1a00920b */ /* 0x020fe20003f62000 */
[----:B------:R-:W-:Y:S01]  /*4f20*/  @!UPT UIADD3 URZ, UPT, UPT, URZ, URZ, URZ ;  /* 0x000000fffffff290 */ /* 0x000fe2000fffe0ff */
[----:B------:R-:W-:Y:S11]  /*4f30*/  @!P1 BRA `(.L_x_82) ;  /* 0x0000000000149947 */ /* 0x000ff60003800000 */
[----:B------:R-:W-:Y:S02]  /*4f40*/  LOP3.LUT P1, RZ, R50, 0xff, RZ, 0xc0, !PT ;  /* 0x000000ff32ff7812 */ /* 0x000fe4000782c0ff */
[----:B------:R-:W-:Y:S04]  /*4f50*/  PLOP3.LUT P3, PT, PT, PT, UP1, 0x80, 0x8 ;  /* 0x000000000008781c */ /* 0x000fe80003f6f018 */
[----:B------:R-:W-:Y:S07]  /*4f60*/  PLOP3.LUT P3, PT, P3, PT, PT, 0x8, 0x80 ;  /* 0x000000000080781c */ /* 0x000fee0001f6e170 */
[----:B------:R-:W-:Y:S11]  /*4f70*/  @P1 FSETP.EQ.AND P3, PT, R26, RZ, PT ;  /* 0x000000ff1a00120b */ /* 0x000ff60003f62000 */
[----:B------:R-:W-:Y:S02]  /*4f80*/  @!UPT UIADD3 URZ, UPT, UPT, URZ, URZ, URZ ;  /* 0x000000fffffff290 */ /* 0x000fe4000fffe0ff */
.L_x_82:
[----:B------:R-:W-:Y:S01]  /*4f90*/  ULEA UR7, UR26, UR24, 0x3 ;  /* 0x000000181a077291 */ /* 0x000fe2000f8e18ff */
[----:B------:R-:W-:Y:S01]  /*4fa0*/  SHF.L.U32 R8, R10, 0x1f, RZ ;  /* 0x0000001f0a087819 */ /* 0x000fe200000006ff */
[----:B------:R-:W-:Y:S02]  /*4fb0*/  USHF.L.U32 UR11, UR52, 0x6, URZ ;  /* 0x00000006340b7899 */ /* 0x000fe400080006ff */
[----:B------:R-:W-:Y:S02]  /*4fc0*/  UISETP.NE.AND UP0, UPT, UR40, 0x1, UPT ;  /* 0x000000012800788c */ /* 0x000fe4000bf05270 */
[----:B------:R-:W-:Y:S01]  /*4fd0*/  UIMAD.WIDE.U32 UR4, UR11, UR41, URZ ;  /* 0x000000290b0472a5 */ /* 0x000fe2000f8e00ff */
[----:B------:R-:W-:Y:S02]  /*4fe0*/  ELECT P2, URZ, PT ;  /* 0x0000000000ff782f */ /* 0x000fe40003840000 */
[----:B------:R-:W3:Y:S02]  /*4ff0*/  SYNCS.PHASECHK.TRANS64.TRYWAIT P1, [UR7+0xe8], R8 ;  /* 0x0000e808ff0075a7 */ /* 0x000ee40008021107 */
[----:B------:R-:W-:Y:S02]  /*5000*/  PLOP3.LUT P2, PT, P3, P2, PT, 0xf2, 0x2f ;  /* 0x00000000002f781c */ /* 0x000fe40001f45e72 */
[----:B------:R-:W-:Y:S02]  /*5010*/  UMOV UR4, UR5 ;  /* 0x0000000500047c82 */ /* 0x000fe40008000000 */
[----:B------:R-:W-:Y:S04]  /*5020*/  USHF.R.U32.HI UR4, URZ, UR42, UR4 ;  /* 0x0000002aff047299 */ /* 0x000fe80008011604 */
[----:B------:R-:W-:Y:S02]  /*5030*/  USEL UR12, UR11, UR4, !UP0 ;  /* 0x000000040b0c7287 */ /* 0x000fe4000c000000 */
[----:B------:R-:W-:Y:S02]  /*5040*/  UISETP.NE.AND UP0, UPT, UR43, 0x1, UPT ;  /* 0x000000012b00788c */ /* 0x000fe4000bf05270 */
[----:B------:R-:W-:Y:S02]  /*5050*/  UIMAD.WIDE.U32 UR4, UR12, UR44, URZ ;  /* 0x0000002c0c0472a5 */ /* 0x000fe4000f8e00ff */
[----:B------:R-:W-:Y:S01]  /*5060*/  UIADD3 UR6, UPT, UPT, -UR12, URZ, URZ ;  /* 0x000000ff0c067290 */ /* 0x000fe2000fffe1ff */
[----:B-1----:R-:W-:Y:S03]  /*5070*/  @!P2 IMAD.MOV.U32 R0, RZ, 0x20, RZ ;  /* 0x00000020ff00a824 */ /* 0x002fe600078e00ff */
[----:B------:R-:W-:Y:S01]  /*5080*/  UIMAD UR11, UR40, UR6, UR11 ;  /* 0x00000006280b72a4 */ /* 0x000fe2000f8e020b */
[----:B------:R-:W-:Y:S01]  /*5090*/  @!P2 IMAD.MOV.U32 R0, RZ, 0x400, R0 ;  /* 0x00000400ff00a824 */ /* 0x000fe200078e0000 */
[----:B------:R-:W-:Y:S02]  /*50a0*/  UMOV UR4, UR5 ;  /* 0x0000000500047c82 */ /* 0x000fe40008000000 */
[----:B------:R-:W-:Y:S04]  /*50b0*/  USHF.R.U32.HI UR4, URZ, UR45, UR4 ;  /* 0x0000002dff047299 */ /* 0x000fe80008011604 */
[----:B------:R-:W-:Y:S02]  /*50c0*/  USEL UR13, UR12, UR4, !UP0 ;  /* 0x000000040c0d7287 */ /* 0x000fe4000c000000 */
[----:B------:R-:W-:Y:S02]  /*50d0*/  UISETP.NE.AND UP0, UPT, UR46, 0x1, UPT ;  /* 0x000000012e00788c */ /* 0x000fe4000bf05270 */
[----:B------:R-:W-:Y:S07]  /*50e0*/  UIMAD.WIDE.U32 UR4, UR13, UR47, URZ ;  /* 0x0000002f0d0472a5 */ /* 0x000fee000f8e00ff */
[----:B------:R-:W-:Y:S02]  /*50f0*/  UMOV UR4, UR5 ;  /* 0x0000000500047c82 */ /* 0x000fe40008000000 */
[----:B------:R-:W-:Y:S04]  /*5100*/  USHF.R.U32.HI UR4, URZ, UR51, UR4 ;  /* 0x00000033ff047299 */ /* 0x000fe80008011604 */
[----:B------:R-:W-:Y:S02]  /*5110*/  USEL UR14, UR13, UR4, !UP0 ;  /* 0x000000040d0e7287 */ /* 0x000fe4000c000000 */
[----:B------:R-:W-:Y:S02]  /*5120*/  UIADD3 UR4, UPT, UPT, -UR13, URZ, URZ ;  /* 0x000000ff0d047290 */ /* 0x000fe4000fffe1ff */
[----:B------:R-:W-:Y:S02]  /*5130*/  UIADD3 UR5, UPT, UPT, -UR14, URZ, URZ ;  /* 0x000000ff0e057290 */ /* 0x000fe4000fffe1ff */
[----:B------:R-:W-:Y:S02]  /*5140*/  UIMAD UR12, UR43, UR4, UR12 ;  /* 0x000000042b0c72a4 */ /* 0x000fe4000f8e020c */
[----:B------:R-:W-:Y:S01]  /*5150*/  UIMAD UR13, UR46, UR5, UR13 ;  /* 0x000000052e0d72a4 */ /* 0x000fe2000f8e020d */
[----:B---3--:R-:W-:Y:S11]  /*5160*/  @!P1 BRA `(.L_x_83) ;  /* 0x0000003800109947 */ /* 0x008ff60003800000 */
.L_x_169:
[----:B------:R-:W3:Y:S01]  /*5170*/  S2UR UR52, SR_CgaCtaId ;  /* 0x00000000003479c3 */ /* 0x000ee20000008800 */
[----:B------:R-:W-:Y:S01]  /*5180*/  @!P2 R2UR UR4, R0 ;  /* 0x000000000004a2ca */ /* 0x000fe200000e0000 */
[----:B------:R-:W-:Y:S01]  /*5190*/  VOTEU.ALL UP0, P2 ;  /* 0x0000000000ff7886 */ /* 0x000fe20001000000 */
[----:B-1----:R-:W-:Y:S02]  /*51a0*/  @!P2 IADD3 R2, P1, PT, R12, 0x680, RZ ;  /* 0x000006800c02a810 */ /* 0x002fe40007f3e0ff */
[----:B------:R-:W-:Y:S02]  /*51b0*/  @P0 SHF.R.U32.HI R4, RZ, 0x10, R5 ;  /* 0x00000010ff040819 */ /* 0x000fe40000011605 */
[----:B------:R-:W-:Y:S01]  /*51c0*/  @!P2 R2UR UR6, R2 ;  /* 0x000000000206a2ca */ /* 0x000fe200000e0000 */
[----:B------:R-:W-:Y:S01]  /*51d0*/  @!P2 IMAD.X R0, RZ, RZ, R13, P1 ;  /* 0x000000ffff00a224 */ /* 0x000fe200008e060d */
[----:B------:R-:W-:Y:S01]  /*51e0*/  @!UP0 ULEA UR5, UR26, UR24, 0xc ;  /* 0x000000181a058291 */ /* 0x000fe2000f8e60ff */
[----:B------:R-:W-:Y:S03]  /*51f0*/  @P0 R2UR UR53, R4 ;  /* 0x00000000043502ca */ /* 0x000fe600000e0000 */
[----:B------:R-:W-:Y:S02]  /*5200*/  @!UP0 UIADD3 UR8, UPT, UPT, UR5, 0x200, URZ ;  /* 0x0000020005088890 */ /* 0x000fe4000fffe0ff */
[----:B------:R-:W-:Y:S01]  /*5210*/  @!UP0 UPRMT UR22, UR4, 0x5410, URZ ;  /* 0x0000541004168896 */ /* 0x000fe200080000ff */
[----:B------:R-:W-:Y:S01]  /*5220*/  @!P2 R2UR UR4, R0 ;  /* 0x000000000004a2ca */ /* 0x000fe200000e0000 */
[----:B------:R-:W-:Y:S01]  /*5230*/  UIADD3 UR5, UPT, UPT, UR26, 0x1, URZ ;  /* 0x000000011a057890 */ /* 0x000fe2000fffe0ff */
[----:B------:R-:W-:Y:S02]  /*5240*/  @!P2 IMAD.MOV.U32 R0, RZ, RZ, 0x1000 ;  /* 0x00001000ff00a424 */ /* 0x000fe400078e00ff */
[----:B------:R-:W-:Y:S01]  /*5250*/  IMAD.U32 R14, RZ, RZ, UR6 ;  /* 0x00000006ff0e7e24 */ /* 0x000fe2000f8e00ff */
[----:B------:R-:W-:Y:S04]  /*5260*/  UISETP.NE.AND UP0, UPT, UR5, 0x3, UPT ;  /* 0x000000030500788c */ /* 0x000fe8000bf05270 */
[----:B------:R-:W-:Y:S01]  /*5270*/  @!P2 R2UR UR20, R14 ;  /* 0x000000000e14a2ca */ /* 0x000fe200000e0000 */
[----:B------:R-:W-:Y:S02]  /*5280*/  USEL UR5, UR5, URZ, UP0 ;  /* 0x000000ff05057287 */ /* 0x000fe40008000000 */
[----:B------:R-:W-:Y:S01]  /*5290*/  USEL UR23, URZ, 0x1, UP0 ;  /* 0x00000001ff177887 */ /* 0x000fe20008000000 */
[----:B------:R-:W-:Y:S01]  /*52a0*/  IMAD.U32 R15, RZ, RZ, UR4 ;  /* 0x00000004ff0f7e24 */ /* 0x000fe2000f8e00ff */
[----:B------:R-:W-:Y:S01]  /*52b0*/  UIADD3 UR4, UPT, UPT, UR7, 0xd0, URZ ;  /* 0x000000d007047890 */ /* 0x000fe2000fffe0ff */
[----:B------:R-:W-:Y:S03]  /*52c0*/  VOTEU.ALL UP0, P2 ;  /* 0x0000000000ff7886 */ /* 0x000fe60001000000 */
[----:B------:R-:W-:Y:S01]  /*52d0*/  @!P2 R2UR UR21, R15 ;  /* 0x000000000f15a2ca */ /* 0x000fe200000e0000 */
[----:B---3--:R-:W-:Y:S01]  /*52e0*/  UPRMT UR6, UR52, 0x654, UR4 ;  /* 0x0000065434067896 */ /* 0x008fe20008000004 */
[----:B------:R-:W-:Y:S01]  /*52f0*/  LOP3.LUT R10, R10, UR23, RZ, 0x3c, !PT ;  /* 0x000000170a0a7c12 */ /* 0x000fe2000f8e3cff */
[----:B------:R-:W-:Y:S01]  /*5300*/  @!UP0 UMOV UR9, UR4 ;  /* 0x0000000400098c82 */ /* 0x000fe20008000000 */
[----:B------:R-:W-:Y:S01]  /*5310*/  @!UP0 UMOV UR10, UR25 ;  /* 0x00000019000a8c82 */ /* 0x000fe20008000000 */
[----:B------:R-:W-:Y:S01]  /*5320*/  ULEA UR4, UR5, UR24, 0x3 ;  /* 0x0000001805047291 */ /* 0x000fe2000f8e18ff */
[----:B------:R-:W-:Y:S07]  /*5330*/  SHF.L.U32 R2, R10, 0x1f, RZ ;  /* 0x0000001f0a027819 */ /* 0x000fee00000006ff */
[----:B------:R1:W-:Y:S01]  /*5340*/  @!UP0 UTMALDG.5D.IM2COL [UR8], [UR20], UR22 ;  /* 0x00000008140083b4 */ /* 0x0003e20008060016 */
[----:B------:R1:W-:Y:S01]  /*5350*/  @!P2 SYNCS.ARRIVE.TRANS64.RED.A0TR RZ, [UR7+0xd0], R0 ;  /* 0x0000d000ffffa9a7 */ /* 0x0003e20008300407 */
[----:B------:R-:W-:Y:S01]  /*5360*/  SYNCS.ARRIVE.TRANS64.RED.A1T0 RZ, [UR6], RZ ;  /* 0x000000ffffff79a7 */ /* 0x000fe20008100406 */
[----:B------:R-:W3:Y:S02]  /*5370*/  SYNCS.PHASECHK.TRANS64.TRYWAIT P1, [UR4+0xe8], R2 ;  /* 0x0000e802ff0075a7 */ /* 0x000ee40008021104 */
[----:B-1-3--:R-:W-:Y:S05]  /*5380*/  @!P1 BRA `(.L_x_84) ;  /* 0x0000003400a09947 */ /* 0x00afea0003800000 */
.L_x_171:
[----:B------:R-:W3:Y:S01]  /*5390*/  S2UR UR22, SR_CgaCtaId ;  /* 0x00000000001679c3 */ /* 0x000ee20000008800 */
[----:B------:R-:W-:Y:S01]  /*53a0*/  UIADD3 UR6, UPT, UPT, UR5, 0x1, URZ ;  /* 0x0000000105067890 */ /* 0x000fe2000fffe0ff */
[----:B-1----:R-:W-:Y:S01]  /*53b0*/  @!P2 IMAD.MOV.U32 R0, RZ, 0x20, RZ ;  /* 0x00000020ff00a824 */ /* 0x002fe200078e00ff */
[----:B------:R-:W-:Y:S01]  /*53c0*/  UIADD3 UR23, UPT, UPT, UR15, UR36, URZ ;  /* 0x000000240f177290 */ /* 0x000fe2000fffe0ff */
[----:B------:R-:W-:Y:S01]  /*53d0*/  @!P2 IADD3 R2, P0, PT, R12, 0x680, RZ ;  /* 0x000006800c02a810 */ /* 0x000fe20007f1e0ff */
[----:B------:R-:W-:Y:S01]  /*53e0*/  UISETP.NE.AND UP0, UPT, UR6, 0x3, UPT ;  /* 0x000000030600788c */ /* 0x000fe2000bf05270 */
[----:B------:R-:W-:Y:S01]  /*53f0*/  @!P2 IMAD.MOV.U32 R0, RZ, 0x400, R0 ;  /* 0x00000400ff00a824 */ /* 0x000fe200078e0000 */
[----:B------:R-:W-:Y:S01]  /*5400*/  LOP3.LUT R9, R9, 0x1, RZ, 0x3c, !PT ;  /* 0x0000000109097812 */ /* 0x000fe200078e3cff */
[----:B------:R-:W-:Y:S02]  /*5410*/  UIADD3 UR52, UPT, UPT, UR16, UR31, URZ ;  /* 0x0000001f10347290 */ /* 0x000fe4000fffe0ff */
[----:B------:R-:W-:Y:S01]  /*5420*/  USEL UR26, UR6, URZ, UP0 ;  /* 0x000000ff061a7287 */ /* 0x000fe20008000000 */
[----:B------:R-:W-:Y:S01]  /*5430*/  @!P2 R2UR UR6, R0 ;  /* 0x000000000006a2ca */ /* 0x000fe200000e0000 */
[----:B------:R-:W-:Y:S01]  /*5440*/  USEL UR21, URZ, 0x1, UP0 ;  /* 0x00000001ff157887 */ /* 0x000fe20008000000 */
[----:B------:R-:W-:Y:S01]  /*5450*/  @!P2 IMAD.X R0, RZ, RZ, R13, P0 ;  /* 0x000000ffff00a224 */ /* 0x000fe200000e060d */
[----:B------:R-:W-:Y:S01]  /*5460*/  VOTEU.ALL UP0, P2 ;  /* 0x0000000000ff7886 */ /* 0x000fe20001000000 */
[----:B------:R-:W-:Y:S03]  /*5470*/  UPLOP3.LUT UP4, UPT, UPT, UPT, UPT, 0x80, 0x8 ;  /* 0x000000000008789c */ /* 0x000fe60003f8f070 */
[----:B------:R-:W-:Y:S01]  /*5480*/  LOP3.LUT R10, R10, UR21, RZ, 0x3c, !PT ;  /* 0x000000150a0a7c12 */ /* 0x000fe2000f8e3cff */
[----:B------:R-:W-:Y:S02]  /*5490*/  @!UP0 ULEA UR5, UR5, UR24, 0xc ;  /* 0x0000001805058291 */ /* 0x000fe4000f8e60ff */
[----:B------:R-:W-:Y:S02]  /*54a0*/  @!UP0 UIADD3 UR10, UPT, UPT, UR25, 0x20, URZ ;  /* 0x00000020190a8890 */ /* 0x000fe4000fffe0ff */
[----:B------:R-:W-:Y:S02]  /*54b0*/  @!UP0 UIADD3 UR8, UPT, UPT, UR5, 0x200, URZ ;  /* 0x0000020005088890 */ /* 0x000fe4000fffe0ff */
[----:B------:R-:W-:Y:S01]  /*54c0*/  @!UP0 UPRMT UR20, UR6, 0x5410, URZ ;  /* 0x0000541006148896 */ /* 0x000fe200080000ff */
[----:B------:R-:W-:Y:S01]  /*54d0*/  @!P2 R2UR UR6, R2 ;  /* 0x000000000206a2ca */ /* 0x000fe200000e0000 */
[----:B------:R-:W-:Y:S01]  /*54e0*/  VOTEU.ALL UP0, P2 ;  /* 0x0000000000ff7886 */ /* 0x000fe20001000000 */
[----:B------:R-:W-:Y:S11]  /*54f0*/  @!P2 R2UR UR5, R0 ;  /* 0x000000000005a2ca */ /* 0x000ff600000e0000 */
[----:B------:R-:W-:Y:S02]  /*5500*/  IMAD.U32 R4, RZ, RZ, UR6 ;  /* 0x00000006ff047e24 */ /* 0x000fe4000f8e00ff */
[----:B------:R-:W-:Y:S01]  /*5510*/  IMAD.U32 R5, RZ, RZ, UR5 ;  /* 0x00000005ff057e24 */ /* 0x000fe2000f8e00ff */
[----:B------:R-:W-:Y:S02]  /*5520*/  UIADD3 UR5, UPT, UPT, UR4, 0xd0, URZ ;  /* 0x000000d004057890 */ /* 0x000fe4000fffe0ff */
[----:B------:R-:W-:Y:S02]  /*5530*/  @!P2 R2UR UR6, R4 ;  /* 0x000000000406a2ca */ /* 0x000fe400000e0000 */
[----:B------:R-:W-:Y:S03]  /*5540*/  @!P2 R2UR UR7, R5 ;  /* 0x000000000507a2ca */ /* 0x000fe600000e0000 */
[----:B------:R-:W-:Y:S01]  /*5550*/  @!UP0 UMOV UR9, UR5 ;  /* 0x0000000500098c82 */ /* 0x000fe20008000000 */
[----:B---3--:R-:W-:Y:S09]  /*5560*/  UPRMT UR5, UR22, 0x654, UR5 ;  /* 0x0000065416057896 */ /* 0x008ff20008000005 */
[----:B------:R3:W-:Y:S01]  /*5570*/  @!UP0 UTMALDG.5D.IM2COL [UR8], [UR6], UR20 ;  /* 0x00000008060083b4 */ /* 0x0007e20008060014 */
[----:B------:R3:W-:Y:S01]  /*5580*/  @!P2 SYNCS.ARRIVE.TRANS64.RED.A0TR RZ, [UR4+0xd0], R3 ;  /* 0x0000d003ffffa9a7 */ /* 0x0007e20008300404 */
[----:B------:R-:W-:Y:S01]  /*5590*/  SYNCS.ARRIVE.TRANS64.RED.A1T0 RZ, [UR5], RZ ;  /* 0x000000ffffff79a7 */ /* 0x000fe20008100405 */
[----:B------:R-:W-:Y:S05]  /*55a0*/  BRA.U UP2, `(.L_x_85) ;  /* 0xfffffff102987547 */ /* 0x000fea000b83ffff */
[----:B------:R-:W-:Y:S01]  /*55b0*/  UIADD3 UR24, UPT, UPT, UR24, 0xe8, URZ ;  /* 0x000000e818187890 */ /* 0x000fe2000fffe0ff */
[----:B------:R-:W-:-:S03]  /*55c0*/  SHF.L.U32 R2, R10, 0x1f, RZ ;  /* 0x0000001f0a027819 */ /* 0x000fc600000006ff */
[----:B------:R-:W-:-:S09]  /*55d0*/  ULEA UR4, UR26, UR24, 0x3 ;  /* 0x000000181a047291 */ /* 0x000fd2000f8e18ff */
[----:B------:R-:W1:Y:S02]  /*55e0*/  SYNCS.PHASECHK.TRANS64.TRYWAIT P0, [UR4], R2 ;  /* 0x00000002ff0075a7 */ /* 0x000e640008001104 */
[----:B-1----:R-:W-:Y:S05]  /*55f0*/  @!P0 BRA `(.L_x_86) ;  /* 0x00000034001c8947 */ /* 0x002fea0003800000 */
.L_x_173:
[----:B------:R-:W-:-:S04]  /*5600*/  UIADD3 UR4, UPT, UPT, UR26, 0x1, URZ ;  /* 0x000000011a047890 */ /* 0x000fc8000fffe0ff */
[----:B------:R-:W-:-:S04]  /*5610*/  UISETP.NE.AND UP0, UPT, UR4, 0x3, UPT ;  /* 0x000000030400788c */ /* 0x000fc8000bf05270 */
[----:B---3--:R-:W-:Y:S02]  /*5620*/  USEL UR6, URZ, 0x1, UP0 ;  /* 0x00000001ff067887 */ /* 0x008fe40008000000 */
[----:B------:R-:W-:-:S04]  /*5630*/  USEL UR4, UR4, URZ, UP0 ;  /* 0x000000ff04047287 */ /* 0x000fc80008000000 */
[----:B------:R-:W-:Y:S01]  /*5640*/  ULEA UR5, UR4, UR24, 0x3 ;  /* 0x0000001804057291 */ /* 0x000fe2000f8e18ff */
[----:B------:R-:W-:-:S04]  /*5650*/  LOP3.LUT R10, R10, UR6, RZ, 0x3c, !PT ;  /* 0x000000060a0a7c12 */ /* 0x000fc8000f8e3cff */
[----:B-1----:R-:W-:-:S04]  /*5660*/  SHF.L.U32 R2, R10, 0x1f, RZ ;  /* 0x0000001f0a027819 */ /* 0x002fc800000006ff */
[----:B------:R-:W1:Y:S02]  /*5670*/  SYNCS.PHASECHK.TRANS64.TRYWAIT P0, [UR5], R2 ;  /* 0x00000002ff0075a7 */ /* 0x000e640008001105 */
[----:B-1----:R-:W-:Y:S05]  /*5680*/  @!P0 BRA `(.L_x_87) ;  /* 0x0000003400108947 */ /* 0x002fea0003800000 */
.L_x_175:
[----:B------:R-:W-:-:S04]  /*5690*/  UIADD3 UR4, UPT, UPT, UR4, 0x1, URZ ;  /* 0x0000000104047890 */ /* 0x000fc8000fffe0ff */
[----:B------:R-:W-:-:S04]  /*56a0*/  UISETP.NE.AND UP0, UPT, UR4, 0x3, UPT ;  /* 0x000000030400788c */ /* 0x000fc8000bf05270 */
[----:B------:R-:W-:Y:S02]  /*56b0*/  USEL UR5, URZ, 0x1, UP0 ;  /* 0x00000001ff057887 */ /* 0x000fe40008000000 */
[----:B------:R-:W-:-:S04]  /*56c0*/  USEL UR4, UR4, URZ, UP0 ;  /* 0x000000ff04047287 */ /* 0x000fc80008000000 */
[----:B------:R-:W-:Y:S01]  /*56d0*/  ULEA UR4, UR4, UR24, 0x3 ;  /* 0x0000001804047291 */ /* 0x000fe2000f8e18ff */
[----:B-1----:R-:W-:-:S04]  /*56e0*/  LOP3.LUT R2, R10, UR5, RZ, 0x3c, !PT ;  /* 0x000000050a027c12 */ /* 0x002fc8000f8e3cff */
[----:B------:R-:W-:Y:S01]  /*56f0*/  SHF.L.U32 R2, R2, 0x1f, RZ ;  /* 0x0000001f02027819 */ /* 0x000fe200000006ff */
[----:B------:R-:W-:-:S07]  /*5700*/  IMAD.U32 R0, RZ, RZ, UR4 ;  /* 0x00000004ff007e24 */ /* 0x000fce000f8e00ff */
.L_x_88:
[----:B-1----:R1:W3:Y:S02]  /*5710*/  SYNCS.PHASECHK.TRANS64.TRYWAIT P0, [R0+URZ], R2 ;  /* 0x00000002000075a7 */ /* 0x0022e400080011ff */
[----:B---3--:R-:W-:Y:S05]  /*5720*/  @!P0 NANOSLEEP.SYNCS 0x989680 ;  /* 0x009896800000895d */ /* 0x008fea0003900000 */
[----:B------:R-:W3:Y:S02]  /*5730*/  @!P0 SYNCS.PHASECHK.TRANS64 P0, [R0+URZ], R2 ;  /* 0x00000002000085a7 */ /* 0x000ee400080010ff */
[----:B--23--:R-:W-:Y:S05]  /*5740*/  @P0 EXIT ;  /* 0x000000000000094d */ /* 0x00cfea0003800000 */
[----:B------:R-:W-:Y:S05]  /*5750*/  BRA `(.L_x_88) ;  /* 0xfffffffc00ec7947 */ /* 0x000fea000383ffff */
.L_x_76:
[----:B------:R-:W-:-:S06]  /*5760*/  UISETP.GE.AND UP0, UPT, UR18, 0x4, UPT ;  /* 0x000000041200788c */ /* 0x000fcc000bf06270 */
[----:B------:R-:W-:-:S13]  /*5770*/  PLOP3.LUT P0, PT, PT, PT, UP0, 0x80, 0x8 ;  /* 0x000000000008781c */ /* 0x000fda0003f0f008 */
[----:B------:R-:W-:Y:S05]  /*5780*/  @!P0 EXIT ;  /* 0x000000000000894d */ /* 0x000fea0003800000 */
[----:B------:R-:W1:Y:S08]  /*5790*/  S2UR UR4, SR_CgaCtaId ;  /* 0x00000000000479c3 */ /* 0x000e700000008800 */
[----:B------:R-:W-:Y:S01]  /*57a0*/  BAR.SYNC.DEFER_BLOCKING 0x6, 0xa0 ;  /* 0x0182800000007b1d */ /* 0x000fe20000010000 */
[C---:B------:R-:W-:Y:S01]  /*57b0*/  IMAD.SHL.U32 R4, R49.reuse, 0x20, RZ ;  /* 0x0000002031047824 */ /* 0x040fe200078e00ff */
[----:B------:R-:W-:Y:S01]  /*57c0*/  SHF.R.U32.HI R5, RZ, 0x1, R49 ;  /* 0x00000001ff057819 */ /* 0x000fe20000011631 */
[C---:B------:R-:W-:Y:S01]  /*57d0*/  IMAD.SHL.U32 R0, R49.reuse, 0x4, RZ ;  /* 0x0000000431007824 */ /* 0x040fe200078e00ff */
[C---:B------:R-:W-:Y:S01]  /*57e0*/  LOP3.LUT P0, RZ, R49.reuse, 0x4, RZ, 0xc0, !PT ;  /* 0x0000000431ff7812 */ /* 0x040fe2000780c0ff */
[C---:B------:R-:W-:Y:S01]  /*57f0*/  IMAD.SHL.U32 R48, R49.reuse, 0x10, RZ ;  /* 0x0000001031307824 */ /* 0x040fe200078e00ff */
[----:B------:R-:W-:Y:S01]  /*5800*/  UMOV UR49, 0x400 ;  /* 0x0000040000317882 */ /* 0x000fe20000000000 */
[----:B------:R-:W-:Y:S01]  /*5810*/  LOP3.LUT R3, R4, 0xc0, RZ, 0xc0, !PT ;  /* 0x000000c004037812 */ /* 0x000fe200078ec0ff */
[----:B------:R-:W2:Y:S01]  /*5820*/  LDC.64 R42, c[0x0][0x9b0] ;  /* 0x00026c00ff2a7b82 */ /* 0x000ea20000000a00 */
[----:B------:R-:W-:Y:S01]  /*5830*/  IMAD.U32 R23, R49, 0x10000, RZ ;  /* 0x0001000031177824 */ /* 0x000fe200078e00ff */
[----:B------:R-:W-:Y:S01]  /*5840*/  LOP3.LUT R48, R48, 0x600, RZ, 0xc0, !PT ;  /* 0x0000060030307812 */ /* 0x000fe200078ec0ff */
[----:B------:R-:W-:Y:S01]  /*5850*/  IMAD.MOV.U32 R59, RZ, RZ, 0x10 ;  /* 0x00000010ff3b7424 */ /* 0x000fe200078e00ff */
[----:B------:R-:W-:Y:S01]  /*5860*/  LOP3.LUT R0, R3, 0x18, R0, 0xf8, !PT ;  /* 0x0000001803007812 */ /* 0x000fe200078ef800 */
[----:B------:R-:W-:Y:S01]  /*5870*/  IMAD.MOV.U32 R22, RZ, RZ, RZ ;  /* 0x000000ffff167224 */ /* 0x000fe200078e00ff */
[----:B------:R-:W-:-:S02]  /*5880*/  LOP3.LUT R48, R48, 0x20, R4, 0xf8, !PT ;  /* 0x0000002030307812 */ /* 0x000fc400078ef804 */
[----:B------:R-:W-:Y:S01]  /*5890*/  CS2R R46, SRZ ;  /* 0x00000000002e7805 */ /* 0x000fe2000001ff00 */
[----:B------:R-:W3:Y:S01]  /*58a0*/  LDC.64 R40, c[0x0][0x9a8] ;  /* 0x00026a00ff287b82 */ /* 0x000ee20000000a00 */
[----:B------:R-:W-:Y:S01]  /*58b0*/  LOP3.LUT R0, R0, 0x8, R5, 0x78, !PT ;  /* 0x0000000800007812 */ /* 0x000fe200078e7805 */
[----:B------:R-:W4:Y:S01]  /*58c0*/  LDCU UR63, c[0x0][0x370] ;  /* 0x00006e00ff3f77ac */ /* 0x000f220008000800 */
[----:B------:R-:W-:Y:S02]  /*58d0*/  LOP3.LUT R48, R48, 0x100, R4, 0xf8, !PT ;  /* 0x0000010030307812 */ /* 0x000fe400078ef804 */
[----:B------:R-:W-:Y:S01]  /*58e0*/  LOP3.LUT R49, R49, 0x60, RZ, 0xc0, !PT ;  /* 0x0000006031317812 */ /* 0x000fe200078ec0ff */
[----:B------:R-:W2:Y:S01]  /*58f0*/  LDCU UR48, c[0x0][0xc0c] ;  /* 0x00018180ff3077ac */ /* 0x000ea20008000800 */
[----:B------:R-:W-:Y:S02]  /*5900*/  LOP3.LUT R48, R48, R0, RZ, 0xfc, !PT ;  /* 0x0000000030307212 */ /* 0x000fe400078efcff */
[----:B------:R-:W-:Y:S01]  /*5910*/  LOP3.LUT R23, R23, 0x600000, RZ, 0xc0, !PT ;  /* 0x0060000017177812 */ /* 0x000fe200078ec0ff */
[----:B-1----:R-:W-:Y:S01]  /*5920*/  ULEA UR49, UR4, UR49, 0x18 ;  /* 0x0000003104317291 */ /* 0x002fe2000f8ec0ff */
[----:B------:R-:W-:Y:S01]  /*5930*/  SEL R59, R59, 0xfffffff0, !P0 ;  /* 0xfffffff03b3b7807 */ /* 0x000fe20004000000 */
[----:B------:R-:W1:Y:S01]  /*5940*/  LDCU.64 UR4, c[0x0][0x990] ;  /* 0x00013200ff0477ac */ /* 0x000e620008000a00 */
[----:B------:R-:W2:Y:S06]  /*5950*/  LDCU UR38, c[0x0][0xc30] ;  /* 0x00018600ff2677ac */ /* 0x000eac0008000800 */
[----:B------:R-:W4:Y:S01]  /*5960*/  LDS R2, [UR49+0x160] ;  /* 0x00016031ff027984 */ /* 0x000f220008000800 */
[----:B------:R-:W2:Y:S01]  /*5970*/  LDCU.64 UR60, c[0x0][0x988] ;  /* 0x00013100ff3c77ac */ /* 0x000ea20008000a00 */
[----:B------:R-:W2:Y:S01]  /*5980*/  LDCU.64 UR46, c[0x0][0xc28] ;  /* 0x00018500ff2e77ac */ /* 0x000ea20008000a00 */
[----:B------:R-:W2:Y:S01]  /*5990*/  LDCU.128 UR56, c[0x0][0xc10] ;  /* 0x00018200ff3877ac */ /* 0x000ea20008000c00 */
[----:B-1----:R-:W-:-:S02]  /*59a0*/  IMAD.U32 R53, RZ, RZ, UR4 ;  /* 0x00000004ff357e24 */ /* 0x002fc4000f8e00ff */
[----:B------:R-:W-:Y:S01]  /*59b0*/  IMAD.U32 R52, RZ, RZ, UR5 ;  /* 0x00000005ff347e24 */ /* 0x000fe2000f8e00ff */
[----:B------:R-:W1:Y:S01]  /*59c0*/  LDCU.128 UR4, c[0x0][0xb80] ;  /* 0x00017000ff0477ac */ /* 0x000e620008000c00 */
[----:B------:R-:W2:Y:S01]  /*59d0*/  LDCU UR62, c[0x0][0x374] ;  /* 0x00006e80ff3e77ac */ /* 0x000ea20008000800 */
[----:B------:R-:W-:Y:S01]  /*59e0*/  UMOV UR55, 0x1 ;  /* 0x0000000100377882 */ /* 0x000fe20000000000 */
[----:B------:R-:W-:Y:S01]  /*59f0*/  UMOV UR50, URZ ;  /* 0x000000ff00327c82 */ /* 0x000fe20008000000 */
[----:B------:R-:W-:Y:S01]  /*5a00*/  UMOV UR54, URZ ;  /* 0x000000ff00367c82 */ /* 0x000fe20008000000 */
[----:B------:R-:W-:Y:S01]  /*5a10*/  UMOV UR51, URZ ;  /* 0x000000ff00337c82 */ /* 0x000fe20008000000 */
[----:B-1----:R-:W-:Y:S01]  /*5a20*/  IMAD.U32 R57, RZ, RZ, UR4 ;  /* 0x00000004ff397e24 */ /* 0x002fe2000f8e00ff */
[----:B------:R-:W-:Y:S01]  /*5a30*/  UIADD3 UR4, UPT, UPT, UR49, 0x200, URZ ;  /* 0x0000020031047890 */ /* 0x000fe2000fffe0ff */
[----:B------:R-:W-:Y:S02]  /*5a40*/  IMAD.U32 R56, RZ, RZ, UR5 ;  /* 0x00000005ff387e24 */ /* 0x000fe4000f8e00ff */
[----:B------:R-:W-:-:S02]  /*5a50*/  IMAD.U32 R55, RZ, RZ, UR6 ;  /* 0x00000006ff377e24 */ /* 0x000fc4000f8e00ff */
[----:B------:R-:W-:Y:S02]  /*5a60*/  IMAD.U32 R54, RZ, RZ, UR7 ;  /* 0x00000007ff367e24 */ /* 0x000fe4000f8e00ff */
[C---:B----4-:R-:W-:Y:S01]  /*5a70*/  VIADD R3, R2.reuse, 0x40 ;  /* 0x0000004002037836 */ /* 0x050fe20000000000 */
[----:B------:R-:W-:Y:S01]  /*5a80*/  LOP3.LUT R2, R2, 0xffff, RZ, 0xc0, !PT ;  /* 0x0000ffff02027812 */ /* 0x000fe200078ec0ff */
[----:B------:R-:W-:-:S03]  /*5a90*/  IMAD.U32 R0, RZ, RZ, UR4 ;  /* 0x00000004ff007e24 */ /* 0x000fc6000f8e00ff */
[----:B------:R-:W-:-:S05]  /*5aa0*/  LOP3.LUT R3, R3, 0xffff, RZ, 0xc0, !PT ;  /* 0x0000ffff03037812 */ /* 0x000fca00078ec0ff */
[----:B--23--:R1:W-:Y:S02]  /*5ab0*/  STL.64 [R1], R2 ;  /* 0x0000000201007387 */ /* 0x00c3e40000100a00 */
.L_x_119:
[----:B-1----:R-:W-:Y:S04]  /*5ac0*/  SHF.L.U32 R2, R46, 0x1f, RZ ;  /* 0x0000001f2e027819 */ /* 0x002fe800000006ff */
[----:B------:R-:W1:Y:S02]  /*5ad0*/  SYNCS.PHASECHK.TRANS64.TRYWAIT P0, [UR49+0x110], R2 ;  /* 0x00011002ff0075a7 */ /* 0x000e640008001131 */
[----:B-1----:R-:W-:Y:S05]  /*5ae0*/  @!P0 BRA `(.L_x_89) ;  /* 0x0000003000108947 */ /* 0x002fea0003800000 */
.L_x_177:
[----:B------:R-:W2:Y:S01]  /*5af0*/  LDS.128 R4, [UR49+0x150] ;  /* 0x00015031ff047984 */ /* 0x000ea20008000c00 */
[----:B------:R-:W-:Y:S01]  /*5b00*/  UIADD3 UR4, UPT, UPT, UR49, 0x118, URZ ;  /* 0x0000011831047890 */ /* 0x000fe2000fffe0ff */
[----:B-1----:R-:W-:Y:S01]  /*5b10*/  IMAD R2, R22, 0x4, R1 ;  /* 0x0000000416027824 */ /* 0x002fe200078e0201 */
[----:B------:R-:W-:Y:S01]  /*5b20*/  UISETP.GE.AND UP0, UPT, UR39, 0x1, UPT ;  /* 0x000000012700788c */ /* 0x000fe2000bf06270 */
[----:B------:R-:W-:Y:S01]  /*5b30*/  @!PT LDS RZ, [RZ] ;  /* 0x00000000fffff984 */ /* 0x000fe20000000800 */
[----:B------:R-:W-:Y:S01]  /*5b40*/  @!PT LDS RZ, [RZ] ;  /* 0x00000000fffff984 */ /* 0x000fe20000000800 */
[----:B------:R-:W-:Y:S01]  /*5b50*/  @!PT LDS RZ, [RZ] ;  /* 0x00000000fffff984 */ /* 0x000fe20000000800 */
[----:B------:R-:W-:Y:S01]  /*5b60*/  @!PT LDS RZ, [RZ] ;  /* 0x00000000fffff984 */ /* 0x000fe20000000800 */
[----:B------:R1:W-:Y:S06]  /*5b70*/  MEMBAR.ALL.CTA ;  /* 0x0000000000007992 */ /* 0x0003ec0000008000 */
[----:B-1----:R-:W1:Y:S01]  /*5b80*/  FENCE.VIEW.ASYNC.S ;  /* 0x00000000000073c6 */ /* 0x002e620000000000 */
[----:B------:R-:W-:Y:S09]  /*5b90*/  UPRMT UR4, URZ, 0x654, UR4 ;  /* 0x00000654ff047896 */ /* 0x000ff20008000004 */
[----:B-1----:R-:W-:Y:S01]  /*5ba0*/  SYNCS.ARRIVE.TRANS64.RED.A1T0 RZ, [UR4], RZ ;  /* 0x000000ffffff79a7 */ /* 0x002fe20008100404 */
[----:B------:R-:W5:Y:S01]  /*5bb0*/  LDL R2, [R2] ;  /* 0x0000000002027983 */ /* 0x000f620000100800 */
[----:B--2---:R-:W-:Y:S11]  /*5bc0*/  LOP3.LUT P0, RZ, R6, 0x1, RZ, 0xc0, !PT ;  /* 0x0000000106ff7812 */ /* 0x004ff6000780c0ff */
[----:B------:R-:W-:Y:S02]  /*5bd0*/  @!UPT UIADD3 URZ, UPT, UPT, URZ, URZ, URZ ;  /* 0x000000fffffff290 */ /* 0x000fe4000fffe0ff */
[----:B------:R-:W-:Y:S01]  /*5be0*/  VOTEU.ANY UP1, P0 ;  /* 0x0000000000ff7886 */ /* 0x000fe20000020100 */
[----:B------:R-:W-:Y:S01]  /*5bf0*/  PLOP3.LUT P0, PT, PT, PT, UP1, 0x80, 0x8 ;  /* 0x000000000008781c */ /* 0x000fe20003f0f018 */
[----:B------:R-:W-:Y:S06]  /*5c00*/  UP2UR UR4, UPR, URZ, 0x2 ;  /* 0x00000002ff047883 */ /* 0x000fec0008000000 */
[----:B------:R-:W-:Y:S06]  /*5c10*/  IMAD.U32 R66, RZ, RZ, UR4 ;  /* 0x00000004ff427e24 */ /* 0x000fec000f8e00ff */
[----:B------:R-:W-:Y:S02]  /*5c20*/  @P0 MOV R3, R4 ;  /* 0x0000000400030202 */ /* 0x000fe40000000f00 */
[----:B------:R-:W-:Y:S02]  /*5c30*/  @P0 LOP3.LUT R0, R5, 0xffff, RZ, 0xc0, !PT ;  /* 0x0000ffff05000812 */ /* 0x000fe400078ec0ff */
[----:B------:R-:W-:Y:S02]  /*5c40*/  @P0 R2UR UR5, R3 ;  /* 0x00000000030502ca */ /* 0x000fe400000e0000 */
[----:B------:R-:W-:Y:S11]  /*5c50*/  @P0 R2UR UR4, R0 ;  /* 0x00000000000402ca */ /* 0x000ff600000e0000 */
[----:B------:R-:W-:Y:S02]  /*5c60*/  @UP1 UMOV UR37, UR5 ;  /* 0x0000000500251c82 */ /* 0x000fe40008000000 */
[----:B------:R-:W-:Y:S01]  /*5c70*/  @UP1 UMOV UR36, UR4 ;  /* 0x0000000400241c82 */ /* 0x000fe20008000000 */
[----:B------:R-:W-:Y:S05]  /*5c80*/  BRA.U !UP0, `(.L_x_90) ;  /* 0x0000000108cc7547 */ /* 0x000fea000b800000 */
[----:B------:R-:W1:Y:S01]  /*5c90*/  LDCU UR9, c[0x0][0xc20] ;  /* 0x00018400ff0977ac */ /* 0x000e620008000800 */
[----:B------:R-:W-:Y:S02]  /*5ca0*/  UIMAD.WIDE.U32 UR4, UR62, UR59, URZ ;  /* 0x0000003b3e0472a5 */ /* 0x000fe4000f8e00ff */
[----:B------:R-:W-:Y:S02]  /*5cb0*/  UIMAD.WIDE.U32 UR6, UR63, UR56, URZ ;  /* 0x000000383f0672a5 */ /* 0x000fe4000f8e00ff */
[----:B------:R-:W-:Y:S02]  /*5cc0*/  UIMAD.WIDE.U32 UR10, UR36, UR59, URZ ;  /* 0x0000003b240a72a5 */ /* 0x000fe4000f8e00ff */
[----:B------:R-:W-:Y:S02]  /*5cd0*/  UISETP.NE.AND UP0, UPT, UR58, 0x1, UPT ;  /* 0x000000013a00788c */ /* 0x000fe4000bf05270 */
[----:B------:R-:W-:Y:S02]  /*5ce0*/  UISETP.NE.AND UP1, UPT, UR48, 0x1, UPT ;  /* 0x000000013000788c */ /* 0x000fe4000bf25270 */
[----:B------:R-:W-:Y:S02]  /*5cf0*/  UISETP.NE.AND UP2, UPT, UR39, 0x1, UPT ;  /* 0x000000012700788c */ /* 0x000fe4000bf45270 */
[----:B------:R-:W-:Y:S01]  /*5d00*/  UIMAD.WIDE.U32 UR12, UR37, UR56, URZ ;  /* 0x00000038250c72a5 */ /* 0x000fe2000f8e00ff */
[----:B------:R-:W-:Y:S01]  /*5d10*/  UMOV UR4, UR5 ;  /* 0x0000000500047c82 */ /* 0x000fe20008000000 */
[----:B------:R-:W-:Y:S01]  /*5d20*/  UMOV UR6, UR11 ;  /* 0x0000000b00067c82 */ /* 0x000fe20008000000 */
[----:B-1----:R-:W-:Y:S03]  /*5d30*/  USHF.R.U32.HI UR8, URZ, UR9, UR4 ;  /* 0x00000009ff087299 */ /* 0x002fe60008011604 */
[----:B------:R-:W-:Y:S02]  /*5d40*/  UMOV UR4, UR7 ;  /* 0x0000000700047c82 */ /* 0x000fe40008000000 */
[----:B------:R-:W-:Y:S02]  /*5d50*/  USHF.R.U32.HI UR5, URZ, UR57, UR4 ;  /* 0x00000039ff057299 */ /* 0x000fe40008011604 */
[----:B------:R-:W-:Y:S02]  /*5d60*/  USEL UR4, UR62, UR8, !UP0 ;  /* 0x000000083e047287 */ /* 0x000fe4000c000000 */
[----:B------:R-:W-:Y:S02]  /*5d70*/  USHF.R.U32.HI UR8, URZ, UR9, UR6 ;  /* 0x00000009ff087299 */ /* 0x000fe40008011606 */
[----:B------:R-:W-:Y:S02]  /*5d80*/  UIMAD.WIDE.U32 UR6, UR4, UR46, URZ ;  /* 0x0000002e040672a5 */ /* 0x000fe4000f8e00ff */
[----:B------:R-:W-:Y:S02]  /*5d90*/  USEL UR9, UR63, UR5, !UP1 ;  /* 0x000000053f097287 */ /* 0x000fe4000c800000 */
[----:B------:R-:W-:Y:S02]  /*5da0*/  USEL UR8, UR36, UR8, !UP0 ;  /* 0x0000000824087287 */ /* 0x000fe4000c000000 */
[----:B------:R-:W-:Y:S01]  /*5db0*/  UIMAD.WIDE.U32 UR10, UR9, UR46, URZ ;  /* 0x0000002e090a72a5 */ /* 0x000fe2000f8e00ff */
[----:B------:R-:W-:Y:S01]  /*5dc0*/  UMOV UR6, UR7 ;  /* 0x0000000700067c82 */ /* 0x000fe20008000000 */
[----:B------:R-:W-:Y:S01]  /*5dd0*/  UMOV UR5, UR13 ;  /* 0x0000000d00057c82 */ /* 0x000fe20008000000 */
[----:B------:R-:W-:Y:S02]  /*5de0*/  @UP2 USHF.R.U32.HI UR4, URZ, UR47, UR6 ;  /* 0x0000002fff042299 */ /* 0x000fe40008011606 */
[----:B------:R-:W-:Y:S02]  /*5df0*/  USHF.R.U32.HI UR5, URZ, UR57, UR5 ;  /* 0x00000039ff057299 */ /* 0x000fe40008011605 */
[----:B------:R-:W-:Y:S02]  /*5e00*/  UIMAD UR4, UR39, UR4, URZ ;  /* 0x00000004270472a4 */ /* 0x000fe4000f8e02ff */
[----:B------:R-:W-:Y:S02]  /*5e10*/  USEL UR5, UR37, UR5, !UP1 ;  /* 0x0000000525057287 */ /* 0x000fe4000c800000 */
[----:B------:R-:W-:Y:S01]  /*5e20*/  UISETP.GE.AND UP0, UPT, UR8, UR4, UPT ;  /* 0x000000040800728c */ /* 0x000fe2000bf06270 */
[----:B------:R-:W-:Y:S01]  /*5e30*/  UMOV UR6, UR11 ;  /* 0x0000000b00067c82 */ /* 0x000fe20008000000 */
[----:B------:R-:W-:Y:S02]  /*5e40*/  UIMAD.WIDE.U32 UR10, UR8, UR46, URZ ;  /* 0x0000002e080a72a5 */ /* 0x000fe4000f8e00ff */
[----:B------:R-:W-:Y:S04]  /*5e50*/  @UP2 USHF.R.U32.HI UR9, URZ, UR47, UR6 ;  /* 0x0000002fff092299 */ /* 0x000fe80008011606 */
[----:B------:R-:W-:Y:S01]  /*5e60*/  UIMAD UR6, UR39, UR9, URZ ;  /* 0x00000009270672a4 */ /* 0x000fe2000f8e02ff */
[----:B------:R-:W-:Y:S03]  /*5e70*/  UMOV UR4, UR11 ;  /* 0x0000000b00047c82 */ /* 0x000fe60008000000 */
[----:B------:R-:W-:Y:S02]  /*5e80*/  UISETP.GE.OR UP0, UPT, UR5, UR6, UP0 ;  /* 0x000000060500728c */ /* 0x000fe40008706670 */
[----:B------:R-:W-:Y:S02]  /*5e90*/  USHF.R.U32.HI UR4, URZ, UR47, UR4 ;  /* 0x0000002fff047299 */ /* 0x000fe40008011604 */
[----:B------:R-:W-:Y:S02]  /*5ea0*/  UIMAD.WIDE.U32 UR6, UR5, UR46, URZ ;  /* 0x0000002e050672a5 */ /* 0x000fe4000f8e00ff */
[----:B------:R-:W-:Y:S02]  /*5eb0*/  USEL UR11, UR8, UR4, !UP2 ;  /* 0x00000004080b7287 */ /* 0x000fe4000d000000 */
[----:B------:R-:W-:Y:S02]  /*5ec0*/  UIADD3 UR6, UPT, UPT, -UR5, URZ, URZ ;  /* 0x000000ff05067290 */ /* 0x000fe4000fffe1ff */
[----:B------:R-:W-:Y:S02]  /*5ed0*/  UIADD3 UR10, UPT, UPT, -UR11, URZ, URZ ;  /* 0x000000ff0b0a7290 */ /* 0x000fe4000fffe1ff */
[----:B------:R-:W-:Y:S02]  /*5ee0*/  UIMAD UR6, UR48, UR6, UR37 ;  /* 0x00000006300672a4 */ /* 0x000fe4000f8e0225 */
[----:B------:R-:W-:Y:S01]  /*5ef0*/  UIMAD UR10, UR39, UR10, UR8 ;  /* 0x0000000a270a72a4 */ /* 0x000fe2000f8e0208 */
[----:B------:R-:W-:Y:S01]  /*5f00*/  @!UP0 UMOV UR4, UR7 ;  /* 0x0000000700048c82 */ /* 0x000fe20008000000 */
[----:B------:R-:W-:Y:S02]  /*5f10*/  UIADD3 UR7, UPT, UPT, -UR8, URZ, URZ ;  /* 0x000000ff08077290 */ /* 0x000fe4000fffe1ff */
[----:B------:R-:W-:Y:S04]  /*5f20*/  @!UP0 USHF.R.U32.HI UR4, URZ, UR47, UR4 ;  /* 0x0000002fff048299 */ /* 0x000fe80008011604 */
[----:B------:R-:W-:Y:S04]  /*5f30*/  @!UP0 USEL UR4, UR5, UR4, !UP2 ;  /* 0x0000000405048287 */ /* 0x000fe8000d000000 */
[----:B------:R-:W-:Y:S02]  /*5f40*/  @!UP0 UIMAD UR9, UR9, UR10, UR4 ;  /* 0x0000000a090982a4 */ /* 0x000fe4000f8e0204 */
[----:B------:R-:W-:Y:S02]  /*5f50*/  @!UP0 UIADD3 UR10, UPT, UPT, UR11, -UR4, URZ ;  /* 0x800000040b0a8290 */ /* 0x000fe4000fffe0ff */
[----:B------:R-:W-:Y:S02]  /*5f60*/  UIMAD UR4, UR58, UR7, UR36 ;  /* 0x000000073a0472a4 */ /* 0x000fe4000f8e0224 */
[----:B------:R-:W-:Y:S03]  /*5f70*/  @!UP0 UIMAD UR8, UR10, UR39, UR5 ;  /* 0x000000270a0882a4 */ /* 0x000fe6000f8e0205 */
[----:B------:R-:W-:Y:S02]  /*5f80*/  @!UP0 UMOV UR5, UR9 ;  /* 0x0000000900058c82 */ /* 0x000fe40008000000 */
[----:B------:R-:W-:Y:S02]  /*5f90*/  UIMAD UR37, UR5, UR48, UR6 ;  /* 0x00000030052572a4 */ /* 0x000fe4000f8e0206 */
[----:B------:R-:W-:Y:S11]  /*5fa0*/  UIMAD UR36, UR8, UR58, UR4 ;  /* 0x0000003a082472a4 */ /* 0x000ff6000f8e0204 */
[----:B------:R-:W-:Y:S01]  /*5fb0*/  @!UPT UIADD3 URZ, UPT, UPT, URZ, URZ, URZ ;  /* 0x000000fffffff290 */ /* 0x000fe2000fffe0ff */
.L_x_90:
[----:B------:R-:W-:Y:S01]  /*5fc0*/  UISETP.NE.AND UP0, UPT, UR38, 0x1, UPT ;  /* 0x000000012600788c */ /* 0x000fe2000bf05270 */
[----:B------:R-:W-:Y:S01]  /*5fd0*/  @P0 SHF.R.U32.HI R4, RZ, 0x10, R5 ;  /* 0x00000010ff040819 */ /* 0x000fe20000011605 */
[----:B------:R-:W-:Y:S01]  /*5fe0*/  USHF.L.U32 UR41, UR23, 0x6, URZ ;  /* 0x0000000617297899 */ /* 0x000fe200080006ff */
[----:B------:R-:W-:Y:S02]  /*5ff0*/  R2UR UR11, R60 ;  /* 0x000000003c0b72ca */ /* 0x000fe400000e0000 */
[----:B------:R-:W-:Y:S06]  /*6000*/  @P0 R2UR UR11, R4 ;  /* 0x00000000040b02ca */ /* 0x000fec00000e0000 */
[----:B------:R-:W1:Y:S07]  /*6010*/  @!UP0 LDCU.128 UR12, c[0x0][0xc10] ;  /* 0x00018200ff0c87ac */ /* 0x000e6e0008000c00 */
[----:B------:R-:W-:Y:S01]  /*6020*/  IMAD.U32 R60, RZ, RZ, UR11 ;  /* 0x0000000bff3c7e24 */ /* 0x000fe2000f8e00ff */
[----:B------:R-:W2:Y:S01]  /*6030*/  @!UP0 LDCU UR5, c[0x0][0xc0c] ;  /* 0x00018180ff0587ac */ /* 0x000ea20008000800 */
[----:B------:R-:W3:Y:S01]  /*6040*/  @!UP0 LDCU UR10, c[0x0][0xc20] ;  /* 0x00018400ff0a87ac */ /* 0x000ee20008000800 */
[----:B------:R-:W-:Y:S02]  /*6050*/  UIADD3 UR11, UPT, UPT, UR49, 0x200, URZ ;  /* 0x00000200310b7890 */ /* 0x000fe4000fffe0ff */
[----:B-1----:R-:W-:Y:S02]  /*6060*/  UIMAD.WIDE.U32 UR8, UR37, UR12, URZ ;  /* 0x0000000c250872a5 */ /* 0x002fe4000f8e00ff */
[----:B------:R-:W-:Y:S02]  /*6070*/  UIMAD.WIDE.U32 UR6, UR36, UR15, URZ ;  /* 0x0000000f240672a5 */ /* 0x000fe4000f8e00ff */
[----:B------:R-:W-:Y:S03]  /*6080*/  @!UP0 UISETP.NE.AND UP1, UPT, UR14, 0x1, UPT ;  /* 0x000000010e00888c */ /* 0x000fe6000bf25270 */
[----:B------:R-:W-:Y:S01]  /*6090*/  @!UP0 UMOV UR4, UR9 ;  /* 0x0000000900048c82 */ /* 0x000fe20008000000 */
[----:B--2---:R-:W-:Y:S02]  /*60a0*/  @!UP0 UISETP.NE.AND UP2, UPT, UR5, 0x1, UPT ;  /* 0x000000010500888c */ /* 0x004fe4000bf45270 */
[----:B------:R-:W-:Y:S01]  /*60b0*/  @!UP0 USHF.R.U32.HI UR4, URZ, UR13, UR4 ;  /* 0x0000000dff048299 */ /* 0x000fe20008011604 */
[----:B------:R-:W-:Y:S02]  /*60c0*/  @!UP0 UMOV UR6, UR7 ;  /* 0x0000000700068c82 */ /* 0x000fe40008000000 */
[----:B---3--:R-:W-:Y:S02]  /*60d0*/  @!UP0 USHF.R.U32.HI UR6, URZ, UR10, UR6 ;  /* 0x0000000aff068299 */ /* 0x008fe40008011606 */
[----:B------:R-:W-:Y:S02]  /*60e0*/  @!UP0 USEL UR7, UR37, UR4, !UP2 ;  /* 0x0000000425078287 */ /* 0x000fe4000d000000 */
[----:B------:R-:W-:Y:S04]  /*60f0*/  @!UP0 USEL UR6, UR36, UR6, !UP1 ;  /* 0x0000000624068287 */ /* 0x000fe8000c800000 */
[----:B------:R-:W-:Y:S02]  /*6100*/  @!UP0 UIADD3 UR4, UPT, UPT, -UR7, UR6, URZ ;  /* 0x0000000607048290 */ /* 0x000fe4000fffe1ff */
[----:B------:R-:W-:Y:S02]  /*6110*/  @!UP0 UIADD3 UR6, UPT, UPT, UR7, -UR6, URZ ;  /* 0x8000000607068290 */ /* 0x000fe4000fffe0ff */
[----:B------:R-:W-:Y:S02]  /*6120*/  @!UP0 UIMAD UR37, UR4, UR5, UR37 ;  /* 0x00000005042582a4 */ /* 0x000fe4000f8e0225 */
[----:B------:R-:W-:Y:S02]  /*6130*/  @!UP0 UIMAD UR36, UR6, UR14, UR36 ;  /* 0x0000000e062482a4 */ /* 0x000fe4000f8e0224 */
[----:B------:R-:W-:Y:S09]  /*6140*/  ULOP3.LUT UP0, URZ, UR11, 0x1b0, URZ, 0xc0, !UPT ;  /* 0x000001b00bff7892 */ /* 0x000ff2000f80c0ff */
[----:B------:R-:W-:Y:S05]  /*6150*/  BRA.U !UP0, `(.L_x_91) ;  /* 0x00000001087c7547 */ /* 0x000fea000b800000 */
[----:B------:R-:W1:Y:S01]  /*6160*/  LDCU.64 UR8, c[0x4][0x80] ;  /* 0x01001000ff0877ac */ /* 0x000e620008000a00 */
[----:B------:R-:W-:Y:S01]  /*6170*/  MOV R16, 0x0 ;  /* 0x0000000000107802 */ /* 0x000fe20000000f00 */
[----:B------:R-:W-:Y:S02]  /*6180*/  HFMA2 R12, -RZ, RZ, 0, 5.9604644775390625e-08 ;  /* 0x00000001ff0c7431 */ /* 0x000fe400000001ff */
[----:B------:R-:W-:Y:S01]  /*6190*/  IMAD.MOV.U32 R8, RZ, RZ, 0x70 ;  /* 0x00000070ff087424 */ /* 0x000fe200078e00ff */
[----:B------:R2:W3:Y:S01]  /*61a0*/  LDC.64 R14, c[0x4][R16] ;  /* 0x01000000100e7b82 */ /* 0x0004e20000000a00 */
[----:B------:R-:W4:Y:S01]  /*61b0*/  LDCU.64 UR6, c[0x4][0x88] ;  /* 0x01001100ff0677ac */ /* 0x000f220008000a00 */
[----:B------:R-:W-:Y:S01]  /*61c0*/  IMAD.MOV.U32 R13, RZ, RZ, RZ ;  /* 0x000000ffff0d7224 */ /* 0x000fe200078e00ff */
[----:B------:R-:W2:Y:S01]  /*61d0*/  LDCU.64 UR4, c[0x4][0x8] ;  /* 0x01000100ff0477ac */ /* 0x000ea20008000a00 */
[----:B-1----:R-:W-:Y:S01]  /*61e0*/  MOV R5, UR9 ;  /* 0x0000000900057c02 */ /* 0x002fe20008000f00 */
[----:B------:R-:W-:Y:S01]  /*61f0*/  IMAD.U32 R4, RZ, RZ, UR8 ;  /* 0x00000008ff047e24 */ /* 0x000fe2000f8e00ff */
[----:B----4-:R-:W-:Y:S01]  /*6200*/  MOV R7, UR7 ;  /* 0x0000000700077c02 */ /* 0x010fe20008000f00 */
[----:B------:R-:W-:Y:S01]  /*6210*/  IMAD.U32 R6, RZ, RZ, UR6 ;  /* 0x00000006ff067e24 */ /* 0x000fe2000f8e00ff */
[----:B--2---:R-:W-:Y:S01]  /*6220*/  MOV R11, UR5 ;  /* 0x00000005000b7c02 */ /* 0x004fe20008000f00 */
[----:B------:R-:W-:Y:S02]  /*6230*/  IMAD.U32 R10, RZ, RZ, UR4 ;  /* 0x00000004ff0a7e24 */ /* 0x000fe4000f8e00ff */
[----:B------:R-:W-:Y:S07]  /*6240*/  LEPC R20, `(.L_x_92) ;  /* 0x000000001014794e */ /* 0x000fee0000000000 */
[----:B---3-5:R-:W-:Y:S05]  /*6250*/  CALL.ABS.NOINC R14 ;  /* 0x000000000e007343 */ /* 0x028fea0003c00000 */
.L_x_92:
[----:B------:R-:W1:Y:S01]  /*6260*/  LDCU.64 UR8, c[0x4][0x80] ;  /* 0x01001000ff0877ac */ /* 0x000e620008000a00 */
[----:B------:R-:W2:Y:S01]  /*6270*/  LDC.64 R16, c[0x4][R16] ;  /* 0x0100000010107b82 */ /* 0x000ea20000000a00 */
[----:B------:R-:W-:Y:S02]  /*6280*/  HFMA2 R12, -RZ, RZ, 0, 5.9604644775390625e-08 ;  /* 0x00000001ff0c7431 */ /* 0x000fe400000001ff */
[----:B------:R-:W-:Y:S02]  /*6290*/  IMAD.MOV.U32 R8, RZ, RZ, 0x70 ;  /* 0x00000070ff087424 */ /* 0x000fe400078e00ff */
[----:B------:R-:W-:Y:S01]  /*62a0*/  IMAD.MOV.U32 R13, RZ, RZ, RZ ;  /* 0x000000ffff0d7224 */ /* 0x000fe200078e00ff */
[----:B------:R-:W3:Y:S01]  /*62b0*/  LDCU.64 UR6, c[0x4][0x88] ;  /* 0x01001100ff0677ac */ /* 0x000ee20008000a00 */
[----:B------:R-:W4:Y:S01]  /*62c0*/  LDCU.64 UR4, c[0x4][0x8] ;  /* 0x01000100ff0477ac */ /* 0x000f220008000a00 */
[----:B-1----:R-:W-:Y:S02]  /*62d0*/  MOV R4, UR8 ;  /* 0x0000000800047c02 */ /* 0x002fe40008000f00 */
[----:B------:R-:W-:Y:S02]  /*62e0*/  MOV R5, UR9 ;  /* 0x0000000900057c02 */ /* 0x000fe40008000f00 */
[----:B---3--:R-:W-:Y:S01]  /*62f0*/  MOV R7, UR7 ;  /* 0x0000000700077c02 */ /* 0x008fe20008000f00 */
[----:B------:R-:W-:Y:S01]  /*6300*/  IMAD.U32 R6, RZ, RZ, UR6 ;  /* 0x00000006ff067e24 */ /* 0x000fe2000f8e00ff */
[----:B----4-:R-:W-:Y:S01]  /*6310*/  MOV R11, UR5 ;  /* 0x00000005000b7c02 */ /* 0x010fe20008000f00 */
[----:B------:R-:W-:Y:S02]  /*6320*/  IMAD.U32 R10, RZ, RZ, UR4 ;  /* 0x00000004ff0a7e24 */ /* 0x000fe4000f8e00ff */
[----:B------:R-:W-:Y:S07]  /*6330*/  LEPC R20, `(.L_x_91) ;  /* 0x000000001014794e */ /* 0x000fee0000000000 */
[----:B--2---:R-:W-:Y:S05]  /*6340*/  CALL.ABS.NOINC R16 ;  /* 0x0000000010007343 */ /* 0x004fea0003c00000 */
.L_x_91:
[----:B------:R-:W-:Y:S02]  /*6350*/  R2UR UR6, R58 ;  /* 0x000000003a0672ca */ /* 0x000fe400000e0000 */
[----:B------:R-:W-:Y:S02]  /*6360*/  R2UR UR5, R53 ;  /* 0x00000000350572ca */ /* 0x000fe400000e0000 */
[----:B------:R-:W-:Y:S02]  /*6370*/  R2UR UR4, R52 ;  /* 0x00000000340472ca */ /* 0x000fe400000e0000 */
[----:B------:R-:W-:Y:S02]  /*6380*/  ISETP.NE.U32.AND P4, PT, R42, RZ, PT ;  /* 0x000000ff2a00720c */ /* 0x000fe40003f85070 */
[----:B------:R-:W-:Y:S02]  /*6390*/  ISETP.NE.U32.AND P2, PT, RZ, UR60, PT ;  /* 0x0000003cff007c0c */ /* 0x000fe4000bf45070 */
[----:B------:R-:W-:Y:S02]  /*63a0*/  ISETP.NE.AND.EX P4, PT, R43, RZ, PT, P4 ;  /* 0x000000ff2b00720c */ /* 0x000fe40003f85340 */
[----:B------:R-:W-:Y:S01]  /*63b0*/  ISETP.NE.AND.EX P2, PT, RZ, UR61, PT, P2 ;  /* 0x0000003dff007c0c */ /* 0x000fe2000bf45320 */
[----:B------:R-:W-:Y:S02]  /*63c0*/  UISETP.NE.AND UP2, UPT, UR6, URZ, UPT ;  /* 0x000000ff0600728c */ /* 0x000fe4000bf45270 */
[----:B------:R-:W-:Y:S04]  /*63d0*/  UISETP.NE.U32.AND UP0, UPT, UR5, URZ, UPT ;  /* 0x000000ff0500728c */ /* 0x000fe8000bf05070 */
[----:B------:R-:W-:Y:S01]  /*63e0*/  UISETP.NE.AND.EX UP1, UPT, UR4, URZ, UPT, UP0 ;  /* 0x000000ff0400728c */ /* 0x000fe2000bf25300 */
[----:B------:R-:W-:Y:S01]  /*63f0*/  PLOP3.LUT P1, PT, PT, PT, UP2, 0x80, 0x8 ;  /* 0x000000000008781c */ /* 0x000fe20003f2f028 */
[----:B------:R-:W-:Y:S03]  /*6400*/  UPLOP3.LUT UP0, UPT, UPT, UPT, UPT, 0x40, 0x4 ;  /* 0x000000000004789c */ /* 0x000fe60003f0e870 */
[----:B------:R-:W-:Y:S06]  /*6410*/  @UP2 UPLOP3.LUT UP0, UPT, UPT, UPT, UP1, 0x80, 0x8 ;  /* 0x000000000008289c */ /* 0x000fec0003f0f010 */
[----:B------:R-:W-:Y:S01]  /*6420*/  PLOP3.LUT P0, PT, PT, PT, UP0, 0x80, 0x8 ;  /* 0x000000000008781c */ /* 0x000fe20003f0f008 */
[----:B------:R-:W-:Y:S01]  /*6430*/  @!UPT UIADD3 URZ, UPT, UPT, URZ, URZ, URZ ;  /* 0x000000fffffff290 */ /* 0x000fe2000fffe0ff */
[----:B------:R-:W-:Y:S11]  /*6440*/  BRA.U !UP1, `(.L_x_93) ;  /* 0x0000000109407547 */ /* 0x000ff6000b800000 */
[----:B------:R-:W-:Y:S01]  /*6450*/  UISETP.NE.U32.AND UP0, UPT, UR60, URZ, UPT ;  /* 0x000000ff3c00728c */ /* 0x000fe2000bf05070 */
[----:B------:R-:W-:Y:S01]  /*6460*/  R2UR UR6, R53 ;  /* 0x00000000350672ca */ /* 0x000fe200000e0000 */
[----:B------:R-:W1:Y:S01]  /*6470*/  LDCU.64 UR8, c[0x0][0x358] ;  /* 0x00006b00ff0877ac */ /* 0x000e620008000a00 */
[----:B------:R-:W-:Y:S02]  /*6480*/  HFMA2 R50, -RZ, RZ, 0, 5.9604644775390625e-08 ;  /* 0x00000001ff327431 */ /* 0x000fe400000001ff */
[----:B------:R-:W-:Y:S01]  /*6490*/  IMAD.MOV.U32 R0, RZ, RZ, 0x1 ;  /* 0x00000001ff007424 */ /* 0x000fe200078e00ff */
[----:B------:R-:W-:Y:S06]  /*64a0*/  UISETP.NE.AND.EX UP0, UPT, UR61, URZ, UPT, UP0 ;  /* 0x000000ff3d00728c */ /* 0x000fec000bf05300 */
[----:B------:R-:W-:Y:S05]  /*64b0*/  PLOP3.LUT P3, PT, PT, PT, UP0, 0x80, 0x8 ;  /* 0x000000000008781c */ /* 0x000fea0003f6f008 */
[----:B------:R-:W2:Y:S01]  /*64c0*/  @UP0 LDCU.64 UR4, c[0x0][0x988] ;  /* 0x00013100ff0407ac */ /* 0x000ea20008000a00 */
[----:B------:R-:W-:Y:S07]  /*64d0*/  @UP0 UIMAD UR6, UR53, UR6, URZ ;  /* 0x00000006350602a4 */ /* 0x000fee000f8e02ff */
[----:B------:R-:W-:Y:S01]  /*64e0*/  @!P3 PRMT R50, R0, 0x7610, R50 ;  /* 0x000076100032b816 */ /* 0x000fe20000000032 */
[----:B--2---:R-:W-:Y:S06]  /*64f0*/  @UP0 UIMAD.WIDE UR4, UR6, 0x4, UR4 ;  /* 0x00000004060408a5 */ /* 0x004fec000f8e0204 */
[----:B-----5:R-:W-:Y:S02]  /*6500*/  IMAD.U32 R26, RZ, RZ, UR4 ;  /* 0x00000004ff1a7e24 */ /* 0x020fe4000f8e00ff */
[----:B------:R-:W-:Y:S03]  /*6510*/  IMAD.U32 R27, RZ, RZ, UR5 ;  /* 0x00000005ff1b7e24 */ /* 0x000fe6000f8e00ff */
[----:B------:R-:W2:Y:S02]  /*6520*/  @!UP0 LDCU UR4, c[0x0][0x980] ;  /* 0x00013000ff0487ac */ /* 0x000ea40008000800 */
[----:B-1----:R1:W5:Y:S02]  /*6530*/  @P3 LDG.E R26, desc[UR8][R26.64] ;  /* 0x000000081a1a3981 */ /* 0x002364000c1e1900 */
[----:B-12---:R-:W-:Y:S02]  /*6540*/  @!P3 MOV R26, UR4 ;  /* 0x00000004001abc02 */ /* 0x006fe40008000f00 */
.L_x_93:
[----:B------:R-:W-:Y:S05]  /*6550*/  @!P4 BRA `(.L_x_94) ;  /* 0x000000000024c947 */ /* 0x000fea0003800000 */
[----:B------:R-:W-:Y:S01]  /*6560*/  ISETP.NE.U32.AND P3, PT, R40, RZ, PT ;  /* 0x000000ff2800720c */ /* 0x000fe20003f65070 */
[----:B------:R-:W1:Y:S03]  /*6570*/  LDCU.64 UR4, c[0x0][0x358] ;  /* 0x00006b00ff0477ac */ /* 0x000e660008000a00 */
[----:B------:R-:W-:Y:S11]  /*6580*/  ISETP.NE.AND.EX P3, PT, R41, RZ, PT, P3 ;  /* 0x000000ff2900720c */ /* 0x000ff60003f65330 */
[----:B------:R-:W-:Y:S02]  /*6590*/  @!UPT UIADD3 URZ, UPT, UPT, URZ, URZ, URZ ;  /* 0x000000fffffff290 */ /* 0x000fe4000fffe0ff */
[----:B------:R-:W2:Y:S01]  /*65a0*/  @P3 LDC.64 R4, c[0x0][0x9a8] ;  /* 0x00026a00ff043b82 */ /* 0x000ea20000000a00 */
[----:B------:R-:W-:Y:S04]  /*65b0*/  @P3 IMAD R0, R42, UR53, RZ ;  /* 0x000000352a003c24 */ /* 0x000fe8000f8e02ff */
[----:B--2---:R-:W-:Y:S05]  /*65c0*/  @P3 IMAD.WIDE R4, R0, 0x4, R4 ;  /* 0x0000000400043825 */ /* 0x004fea00078e0204 */
[----:B-1---5:R1:W5:Y:S02]  /*65d0*/  @P3 LDG.E R24, desc[UR4][R4.64] ;  /* 0x0000000404183981 */ /* 0x022364000c1e1900 */
[----:B-1----:R-:W2:Y:S02]  /*65e0*/  @!P3 LDC R24, c[0x0][0x9a0] ;  /* 0x00026800ff18bb82 */ /* 0x002ea40000000800 */
.L_x_94:
[----:B-----5:R-:W-:Y:S01]  /*65f0*/  FSETP.NEU.AND P3, PT, R26, RZ, PT ;  /* 0x000000ff1a00720b */ /* 0x020fe20003f6d000 */
[----:B------:R-:W1:Y:S01]  /*6600*/  LDCU.128 UR12, c[0x0][0xb90] ;  /* 0x00017200ff0c77ac */ /* 0x000e620008000c00 */
[----:B------:R-:W-:Y:S01]  /*6610*/  SEL R4, RZ, 0xffffffff, P2 ;  /* 0xffffffffff047807 */ /* 0x000fe20001000000 */
[----:B------:R-:W-:Y:S01]  /*6620*/  BSSY B1, `(.L_x_95) ;  /* 0x0000059000017945 */ /* 0x000fe20003800000 */
[----:B------:R-:W-:Y:S01]  /*6630*/  @P1 LOP3.LUT P2, RZ, R50, 0xff, RZ, 0xc0, !PT ;  /* 0x000000ff32ff1812 */ /* 0x000fe2000784c0ff */
[----:B------:R-:W-:Y:S01]  /*6640*/  IMAD.MOV.U32 R71, RZ, RZ, 0x1 ;  /* 0x00000001ff477424 */ /* 0x000fe200078e00ff */
[----:B------:R-:W-:Y:S01]  /*6650*/  @P1 SEL R0, RZ, 0xffffffff, P3 ;  /* 0xffffffffff001807 */ /* 0x000fe20001800000 */
[----:B------:R-:W-:Y:S01]  /*6660*/  IMAD.IADD R25, R23, 0x1, R2 ;  /* 0x0000000117197824 */ /* 0x000fe200078e0202 */
[----:B------:R-:W-:Y:S01]  /*6670*/  LEA R27, R22, UR49, 0x3 ;  /* 0x00000031161b7c11 */ /* 0x000fe2000f8e18ff */
[----:B------:R-:W3:Y:S01]  /*6680*/  LDCU UR11, c[0x0][0xba0] ;  /* 0x00017400ff0b77ac */ /* 0x000ee20008000800 */
[----:B------:R-:W-:Y:S01]  /*6690*/  @P0 SEL R0, R4, R0, !P2 ;  /* 0x0000000004000207 */ /* 0x000fe20005000000 */
[----:B------:R-:W-:Y:S01]  /*66a0*/  IMAD.U32 R70, RZ, RZ, UR50 ;  /* 0x00000032ff467e24 */ /* 0x000fe2000f8e00ff */
[----:B------:R-:W-:Y:S01]  /*66b0*/  R2UR UR5, R56 ;  /* 0x00000000380572ca */ /* 0x000fe200000e0000 */
[----:B------:R-:W-:Y:S01]  /*66c0*/  ULOP3.LUT UR4, UR55, 0x1, URZ, 0x3c, !UPT ;  /* 0x0000000137047892 */ /* 0x000fe2000f8e3cff */
[----:B------:R-:W-:Y:S01]  /*66d0*/  @P1 LOP3.LUT R0, R0, 0x1, RZ, 0xc0, !PT ;  /* 0x0000000100001812 */ /* 0x000fe200078ec0ff */
[----:B------:R-:W-:Y:S01]  /*66e0*/  USHF.L.U32 UR8, UR52, 0x6, URZ ;  /* 0x0000000634087899 */ /* 0x000fe200080006ff */
[----:B------:R-:W-:Y:S02]  /*66f0*/  R2UR UR6, R55 ;  /* 0x00000000370672ca */ /* 0x000fe400000e0000 */
[----:B------:R-:W-:Y:S02]  /*6700*/  CS2R R38, SRZ ;  /* 0x0000000000267805 */ /* 0x000fe4000001ff00 */
[----:B------:R-:W-:Y:S01]  /*6710*/  ISETP.NE.U32.OR P5, PT, R0, 0x1, !P1 ;  /* 0x000000010000780c */ /* 0x000fe20004fa5470 */
[----:B------:R-:W-:Y:S01]  /*6720*/  IMAD.U32 R0, RZ, RZ, UR50 ;  /* 0x00000032ff007e24 */ /* 0x000fe2000f8e00ff */
[----:B------:R-:W-:Y:S01]  /*6730*/  R2UR UR10, R57 ;  /* 0x00000000390a72ca */ /* 0x000fe200000e0000 */
[----:B------:R-:W-:Y:S01]  /*6740*/  IMAD.U32 R69, RZ, RZ, UR4 ;  /* 0x00000004ff457e24 */ /* 0x000fe2000f8e00ff */
[----:B------:R-:W-:Y:S01]  /*6750*/  R2UR UR9, R54 ;  /* 0x00000000360972ca */ /* 0x000fe200000e0000 */
[----:B------:R-:W-:Y:S01]  /*6760*/  IMAD.U32 R64, RZ, RZ, UR8 ;  /* 0x00000008ff407e24 */ /* 0x000fe2000f8e00ff */
[----:B------:R-:W-:Y:S01]  /*6770*/  LEA R0, R0, UR49, 0x3 ;  /* 0x0000003100007c11 */ /* 0x000fe2000f8e18ff */
[----:B------:R-:W-:Y:S01]  /*6780*/  UIMAD.WIDE.U32 UR4, UR8, UR5, URZ ;  /* 0x00000005080472a5 */ /* 0x000fe2000f8e00ff */
[----:B------:R-:W-:Y:S02]  /*6790*/  PLOP3.LUT P2, PT, PT, PT, UP1, 0x80, 0x8 ;  /* 0x000000000008781c */ /* 0x000fe40003f4f018 */
[----:B------:R-:W-:Y:S02]  /*67a0*/  CS2R R36, SRZ ;  /* 0x0000000000247805 */ /* 0x000fe4000001ff00 */
[----:B------:R-:W-:Y:S01]  /*67b0*/  LOP3.LUT P4, R65, R50, 0xff, RZ, 0xc0, !PT ;  /* 0x000000ff32417812 */ /* 0x000fe2000788c0ff */
[----:B------:R-:W-:Y:S01]  /*67c0*/  USHF.R.U32.HI UR5, URZ, UR6, UR5 ;  /* 0x00000006ff057299 */ /* 0x000fe20008011605 */
[----:B------:R-:W-:Y:S02]  /*67d0*/  SEL R5, RZ, 0xffffffff, P3 ;  /* 0xffffffffff057807 */ /* 0x000fe40001800000 */
[----:B------:R-:W-:Y:S02]  /*67e0*/  CS2R R30, SRZ ;  /* 0x00000000001e7805 */ /* 0x000fe4000001ff00 */
[----:B------:R-:W-:Y:S01]  /*67f0*/  @P5 SHF.L.U32 R3, R69, 0x1f, RZ ;  /* 0x0000001f45035819 */ /* 0x000fe200000006ff */
[----:B------:R-:W-:Y:S01]  /*6800*/  UISETP.NE.AND UP0, UPT, UR10, 0x1, UPT ;  /* 0x000000010a00788c */ /* 0x000fe2000bf05270 */
[----:B------:R-:W-:Y:S02]  /*6810*/  P2R R67, PR, RZ, 0x20 ;  /* 0x00000020ff437803 */ /* 0x000fe40000000000 */
[----:B------:R-:W-:Y:S01]  /*6820*/  CS2R R28, SRZ ;  /* 0x00000000001c7805 */ /* 0x000fe2000001ff00 */
[----:B------:R4:W2:Y:S01]  /*6830*/  @P5 SYNCS.PHASECHK.TRANS64.TRYWAIT P1, [R0+URZ+0xd0], R3 ;  /* 0x0000d003000055a7 */ /* 0x0008a200080211ff */
[----:B------:R-:W-:Y:S02]  /*6840*/  USEL UR5, UR8, UR5, !UP0 ;  /* 0x0000000508057287 */ /* 0x000fe4000c000000 */
[----:B------:R-:W-:Y:S01]  /*6850*/  UISETP.NE.AND UP0, UPT, UR9, 0x1, UPT ;  /* 0x000000010900788c */ /* 0x000fe2000bf05270 */
[----:B------:R-:W-:Y:S03]  /*6860*/  @P2 SEL R5, R4, R5, !P4 ;  /* 0x0000000504052207 */ /* 0x000fe60006000000 */
[----:B------:R-:W-:Y:S01]  /*6870*/  IMAD R7, RZ, RZ, -UR5 ;  /* 0x80000005ff077e24 */ /* 0x000fe2000f8e02ff */
[----:B------:R-:W-:Y:S01]  /*6880*/  LOP3.LUT R5, R5, 0x1, RZ, 0xc0, !PT ;  /* 0x0000000105057812 */ /* 0x000fe200078ec0ff */
[----:B------:R-:W-:Y:S02]  /*6890*/  IMAD.U32 R63, RZ, RZ, UR5 ;  /* 0x00000005ff3f7e24 */ /* 0x000fe4000f8e00ff */
[----:B------:R-:W-:Y:S01]  /*68a0*/  IMAD R64, R7, UR10, R64 ;  /* 0x0000000a07407c24 */ /* 0x000fe2000f8e0240 */
[----:B----4-:R-:W-:Y:S04]  /*68b0*/  SHF.L.U32 R3, R47, 0x1f, RZ ;  /* 0x0000001f2f037819 */ /* 0x010fe800000006ff */
[----:B------:R4:W4:Y:S01]  /*68c0*/  SYNCS.PHASECHK.TRANS64.TRYWAIT P0, [R27+URZ+0x120], R3 ;  /* 0x000120031b0075a7 */ /* 0x00092200080011ff */
[----:B-1----:R-:W-:Y:S07]  /*68d0*/  UIMAD.WIDE.U32 UR6, UR5, UR12, URZ ;  /* 0x0000000c050672a5 */ /* 0x002fee000f8e00ff */
[----:B------:R-:W-:Y:S02]  /*68e0*/  UMOV UR4, UR7 ;  /* 0x0000000700047c82 */ /* 0x000fe40008000000 */
[----:B------:R-:W-:Y:S04]  /*68f0*/  USHF.R.U32.HI UR4, URZ, UR13, UR4 ;  /* 0x0000000dff047299 */ /* 0x000fe80008011604 */
[----:B------:R-:W-:Y:S02]  /*6900*/  USEL UR4, UR5, UR4, !UP0 ;  /* 0x0000000405047287 */ /* 0x000fe4000c000000 */
[----:B------:R-:W-:Y:S02]  /*6910*/  UISETP.NE.AND UP0, UPT, UR14, 0x1, UPT ;  /* 0x000000010e00788c */ /* 0x000fe4000bf05270 */
[----:B------:R-:W-:Y:S02]  /*6920*/  UIMAD.WIDE.U32 UR6, UR4, UR15, URZ ;  /* 0x0000000f040672a5 */ /* 0x000fe4000f8e00ff */
[----:B------:R-:W-:Y:S02]  /*6930*/  IMAD.U32 R62, RZ, RZ, UR4 ;  /* 0x00000004ff3e7e24 */ /* 0x000fe4000f8e00ff */
[----:B------:R-:W-:Y:S01]  /*6940*/  PLOP3.LUT P2, PT, PT, PT, UP0, 0x80, 0x8 ;  /* 0x000000000008781c */ /* 0x000fe20003f4f008 */
[----:B------:R-:W-:Y:S02]  /*6950*/  IMAD R6, RZ, RZ, -UR4 ;  /* 0x80000004ff067e24 */ /* 0x000fe4000f8e02ff */
[----:B------:R-:W-:Y:S01]  /*6960*/  UMOV UR6, UR7 ;  /* 0x0000000700067c82 */ /* 0x000fe20008000000 */
[----:B------:R-:W-:Y:S01]  /*6970*/  IMAD.U32 R61, RZ, RZ, UR4 ;  /* 0x00000004ff3d7e24 */ /* 0x000fe2000f8e00ff */
[----:B---3--:R-:W-:Y:S01]  /*6980*/  USHF.R.U32.HI UR6, URZ, UR11, UR6 ;  /* 0x0000000bff067299 */ /* 0x008fe20008011606 */
[----:B------:R-:W-:Y:S05]  /*6990*/  IMAD R63, R6, UR9, R63 ;  /* 0x00000009063f7c24 */ /* 0x000fea000f8e023f */
[----:B------:R-:W-:Y:S02]  /*69a0*/  SEL R62, R62, UR6, !P2 ;  /* 0x000000063e3e7c07 */ /* 0x000fe4000d000000 */
[----:B------:R-:W-:Y:S03]  /*69b0*/  ISETP.NE.U32.AND P2, PT, R5, 0x1, PT ;  /* 0x000000010500780c */ /* 0x000fe60003f45070 */
[----:B------:R-:W-:Y:S01]  /*69c0*/  IMAD.MOV R4, RZ, RZ, -R62 ;  /* 0x000000ffff047224 */ /* 0x000fe200078e0a3e */
[----:B------:R-:W-:Y:S03]  /*69d0*/  P2R R72, PR, RZ, 0x4 ;  /* 0x00000004ff487803 */ /* 0x000fe60000000000 */
[----:B------:R-:W-:Y:S01]  /*69e0*/  IMAD R61, R4, UR14, R61 ;  /* 0x0000000e043d7c24 */ /* 0x000fe2000f8e023d */
[----:B--2---:R-:W-:Y:S01]  /*69f0*/  @P5 SEL R71, RZ, 0x1, !P1 ;  /* 0x00000001ff475807 */ /* 0x004fe20004800000 */
[----:B------:R-:W-:Y:S06]  /*6a00*/  @!P5 BRA `(.L_x_96) ;  /* 0x000000000068d947 */ /* 0x000fec0003800000 */
[----:B------:R-:W-:Y:S01]  /*6a10*/  HFMA2 R31, -RZ, RZ, 0, 0 ;  /* 0x00000000ff1f7431 */ /* 0x000fe200000001ff */
[----:B------:R-:W-:Y:S01]  /*6a20*/  ISETP.NE.AND P1, PT, R71, RZ, PT ;  /* 0x000000ff4700720c */ /* 0x000fe20003f25270 */
[----:B------:R-:W-:Y:S01]  /*6a30*/  IMAD.U32 R2, RZ, RZ, UR50 ;  /* 0x00000032ff027e24 */ /* 0x000fe2000f8e00ff */
[----:B------:R-:W-:Y:S11]  /*6a40*/  BSSY B0, `(.L_x_97) ;  /* 0x0000005000007945 */ /* 0x000ff60003800000 */
[----:B------:R-:W-:Y:S05]  /*6a50*/  @P1 BRA `(.L_x_98) ;  /* 0x00000000000c1947 */ /* 0x000fea0003800000 */
[----:B------:R-:W-:Y:S04]  /*6a60*/  SHF.L.U32 R4, R69, 0x1f, RZ ;  /* 0x0000001f45047819 */ /* 0x000fe800000006ff */
[----:B------:R-:W1:Y:S02]  /*6a70*/  SYNCS.PHASECHK.TRANS64.TRYWAIT P1, [R0+URZ+0xd0], R4 ;  /* 0x0000d004000075a7 */ /* 0x000e6400080211ff */
[----:B-1----:R-:W-:Y:S05]  /*6a80*/  @!P1 BRA `(.L_x_99) ;  /* 0x0000002000409947 */ /* 0x002fea0003800000 */
.L_x_98:
[----:B------:R-:W-:Y:S05]  /*6a90*/  BSYNC B0 ;  /* 0x0000000000007941 */ /* 0x000fea0003800000 */
.L_x_97:
[----:B------:R-:W-:Y:S01]  /*6aa0*/  ISETP.NE.AND P1, PT, R72, RZ, PT ;  /* 0x000000ff4800720c */ /* 0x000fe20003f25270 */
[----:B------:R-:W-:Y:S01]  /*6ab0*/  IMAD.MOV.U32 R30, RZ, RZ, RZ ;  /* 0x000000ffff1e7224 */ /* 0x000fe200078e00ff */
[----:B------:R-:W-:Y:S02]  /*6ac0*/  CS2R R28, SRZ ;  /* 0x00000000001c7805 */ /* 0x000fe4000001ff00 */
[----:B------:R-:W-:Y:S02]  /*6ad0*/  CS2R R38, SRZ ;  /* 0x0000000000267805 */ /* 0x000fe4000001ff00 */
[----:B------:R-:W-:Y:S07]  /*6ae0*/  CS2R R36, SRZ ;  /* 0x0000000000247805 */ /* 0x000fee000001ff00 */
[----:B------:R-:W-:Y:S01]  /*6af0*/  @P1 IMAD R2, R2, 0x800, R48 ;  /* 0x0000080002021824 */ /* 0x000fe200078e0230 */
[----:B------:R-:W-:Y:S05]  /*6b00*/  @P1 WARPSYNC.ALL ;  /* 0x0000000000001948 */ /* 0x000fea0003800000 */
[----:B------:R-:W-:Y:S01]  /*6b10*/  @P1 LEA R2, R2, UR49, 0x1 ;  /* 0x0000003102021c11 */ /* 0x000fe2000f8e08ff */
[----:B------:R-:W-:Y:S04]  /*6b20*/  UIADD3 UR4, UPT, UPT, UR50, 0x1, URZ ;  /* 0x0000000132047890 */ /* 0x000fe8000fffe0ff */
[----:B------:R2:W3:Y:S01]  /*6b30*/  @P1 LDSM.16.M88.4 R28, [R2+0x200] ;  /* 0x00020000021c183b */ /* 0x0004e20000000200 */
[----:B------:R-:W-:Y:S01]  /*6b40*/  UISETP.NE.AND UP0, UPT, UR4, 0x3, UPT ;  /* 0x000000030400788c */ /* 0x000fe2000bf05270 */
[----:B-1----:R-:W-:Y:S03]  /*6b50*/  @P1 IMAD R0, R59, 0x2, R2 ;  /* 0x000000023b001824 */ /* 0x002fe600078e0202 */
[----:B------:R-:W-:Y:S02]  /*6b60*/  USEL UR5, URZ, 0x1, UP0 ;  /* 0x00000001ff057887 */ /* 0x000fe40008000000 */
[----:B------:R2:W1:Y:S01]  /*6b70*/  @P1 LDSM.16.M88.4 R36, [R0+0x200] ;  /* 0x000200000024183b */ /* 0x0004620000000200 */
[----:B------:R-:W-:Y:S03]  /*6b80*/  USEL UR4, UR4, URZ, UP0 ;  /* 0x000000ff04047287 */ /* 0x000fe60008000000 */
[----:B------:R-:W-:Y:S03]  /*6b90*/  LOP3.LUT R69, R69, UR5, RZ, 0x3c, !PT ;  /* 0x0000000545457c12 */ /* 0x000fe6000f8e3cff */
[----:B------:R-:W-:Y:S02]  /*6ba0*/  IMAD.U32 R70, RZ, RZ, UR4 ;  /* 0x00000004ff467e24 */ /* 0x000fe4000f8e00ff */
.L_x_96:
[----:B------:R-:W-:Y:S05]  /*6bb0*/  BSYNC B1 ;  /* 0x0000000000017941 */ /* 0x000fea0003800000 */
.L_x_95:
[----:B--2---:R-:W-:Y:S04]  /*6bc0*/  SHF.R.U32.HI R0, RZ, 0x15, R25 ;  /* 0x00000015ff007819 */ /* 0x004fe80000011619 */
[----:B------:R-:W-:Y:S01]  /*6bd0*/  LOP3.LUT P1, RZ, R0, 0x3, R51, 0x48, !PT ;  /* 0x0000000300ff7812 */ /* 0x000fe20007824833 */
[----:B------:R-:W-:Y:S01]  /*6be0*/  @!UPT UIADD3 URZ, UPT, UPT, URZ, URZ, URZ ;  /* 0x000000fffffff290 */ /* 0x000fe2000fffe0ff */
[----:B----4-:R-:W-:Y:S11]  /*6bf0*/  @P0 BRA `(.L_x_100) ;  /* 0x0000000000080947 */ /* 0x010ff60003800000 */
[----:B------:R-:W2:Y:S02]  /*6c00*/  SYNCS.PHASECHK.TRANS64.TRYWAIT P0, [R27+URZ+0x120], R3 ;  /* 0x000120031b0075a7 */ /* 0x000ea400080011ff */
[----:B--2---:R-:W-:Y:S05]  /*6c10*/  @!P0 BRA `(.L_x_101) ;  /* 0x0000001c00f08947 */ /* 0x004fea0003800000 */
.L_x_100:
[----:B------:R-:W-:Y:S05]  /*6c20*/  @!P1 BRA `(.L_x_102) ;  /* 0x0000000000409947 */ /* 0x000fea0003800000 */
[----:B------:R-:W4:Y:S01]  /*6c30*/  LDCU.64 UR8, c[0x4][0x70] ;  /* 0x01000e00ff0877ac */ /* 0x000f220008000a00 */
[----:B--2---:R-:W-:Y:S01]  /*6c40*/  MOV R3, 0x0 ;  /* 0x0000000000037802 */ /* 0x004fe20000000f00 */
[----:B------:R-:W-:Y:S02]  /*6c50*/  HFMA2 R12, -RZ, RZ, 0, 5.9604644775390625e-08 ;  /* 0x00000001ff0c7431 */ /* 0x000fe400000001ff */
[----:B------:R-:W-:Y:S02]  /*6c60*/  IMAD.MOV.U32 R8, RZ, RZ, 0x192 ;  /* 0x00000192ff087424 */ /* 0x000fe400078e00ff */
[----:B------:R-:W-:Y:S01]  /*6c70*/  IMAD.MOV.U32 R13, RZ, RZ, RZ ;  /* 0x000000ffff0d7224 */ /* 0x000fe200078e00ff */
[----:B------:R-:W2:Y:S01]  /*6c80*/  LDCU.64 UR6, c[0x4][0x78] ;  /* 0x01000f00ff0677ac */ /* 0x000ea20008000a00 */
[----:B------:R-:W1:Y:S01]  /*6c90*/  LDC.64 R2, c[0x4][R3] ;  /* 0x0100000003027b82 */ /* 0x000e620000000a00 */
[----:B------:R-:W5:Y:S01]  /*6ca0*/  LDCU.64 UR4, c[0x4][0x10] ;  /* 0x01000200ff0477ac */ /* 0x000f620008000a00 */
[----:B----4-:R-:W-:Y:S01]  /*6cb0*/  MOV R5, UR9 ;  /* 0x0000000900057c02 */ /* 0x010fe20008000f00 */
[----:B------:R-:W-:Y:S01]  /*6cc0*/  IMAD.U32 R4, RZ, RZ, UR8 ;  /* 0x00000008ff047e24 */ /* 0x000fe2000f8e00ff */
[----:B--2---:R-:W-:Y:S01]  /*6cd0*/  MOV R7, UR7 ;  /* 0x0000000700077c02 */ /* 0x004fe20008000f00 */
[----:B------:R-:W-:Y:S01]  /*6ce0*/  IMAD.U32 R6, RZ, RZ, UR6 ;  /* 0x00000006ff067e24 */ /* 0x000fe2000f8e00ff */
[----:B-----5:R-:W-:Y:S01]  /*6cf0*/  MOV R11, UR5 ;  /* 0x00000005000b7c02 */ /* 0x020fe20008000f00 */
[----:B------:R-:W-:Y:S02]  /*6d00*/  IMAD.U32 R10, RZ, RZ, UR4 ;  /* 0x00000004ff0a7e24 */ /* 0x000fe4000f8e00ff */
[----:B------:R-:W-:Y:S07]  /*6d10*/  LEPC R20, `(.L_x_102) ;  /* 0x000000001014794e */ /* 0x000fee0000000000 */
[----:B-1-3--:R-:W-:Y:S05]  /*6d20*/  CALL.ABS.NOINC R2 ;  /* 0x0000000002007343 */ /* 0x00afea0003c00000 */
.L_x_102:
[----:B--23--:R-:W-:Y:S01]  /*6d30*/  SHF.L.U32 R3, R28, 0x10, RZ ;  /* 0x000000101c037819 */ /* 0x00cfe200000006ff */
[----:B------:R-:W-:Y:S05]  /*6d40*/  WARPSYNC.ALL ;  /* 0x0000000000007948 */ /* 0x000fea0003800000 */
[----:B------:R-:W-:Y:S01]  /*6d50*/  R2UR UR4, R25 ;  /* 0x00000000190472ca */ /* 0x000fe200000e0000 */
[----:B------:R-:W-:Y:S01]  /*6d60*/  BSSY.RECONVERGENT B0, `(.L_x_103) ;  /* 0x0000054000007945 */ /* 0x000fe20003800200 */
[----:B------:R-:W-:Y:S02]  /*6d70*/  SHF.L.U32 R20, R30, 0x10, RZ ;  /* 0x000000101e147819 */ /* 0x000fe400000006ff */
[----:B------:R-:W-:Y:S02]  /*6d80*/  SHF.L.U32 R68, R59, 0x1, RZ ;  /* 0x000000013b447819 */ /* 0x000fe400000006ff */
[----:B------:R-:W-:Y:S07]  /*6d90*/  ISETP.NE.AND P0, PT, R49, RZ, PT ;  /* 0x000000ff3100720c */ /* 0x000fee0003f05270 */
[----:B------:R-:W2:Y:S02]  /*6da0*/  LDTM.16dp256bit.x4 R4, tmem[UR4] ;  /* 0x00000004000479ee */ /* 0x000ea40008120000 */
[----:B--2---:R-:W-:Y:S01]  /*6db0*/  FMUL R0, R24, R4 ;  /* 0x0000000418007220 */ /* 0x004fe20000400000 */
[----:B------:R-:W-:Y:S01]  /*6dc0*/  LOP3.LUT R4, R28, 0xffff0000, RZ, 0xc0, !PT ;  /* 0xffff00001c047812 */ /* 0x000fe200078ec0ff */
[----:B------:R-:W-:Y:S01]  /*6dd0*/  FMUL R2, R24, R5 ;  /* 0x0000000518027220 */ /* 0x000fe20000400000 */
[C---:B------:R-:W-:Y:S01]  /*6de0*/  SHF.L.U32 R5, R29.reuse, 0x10, RZ ;  /* 0x000000101d057819 */ /* 0x040fe200000006ff */
[----:B------:R-:W-:Y:S01]  /*6df0*/  FFMA R0, R26, R3, R0 ;  /* 0x000000031a007223 */ /* 0x000fe20000000000 */
[----:B------:R-:W-:Y:S01]  /*6e00*/  FMUL R3, R24, R6 ;  /* 0x0000000618037220 */ /* 0x000fe20000400000 */
[----:B------:R-:W-:Y:S01]  /*6e10*/  LOP3.LUT R6, R29, 0xffff0000, RZ, 0xc0, !PT ;  /* 0xffff00001d067812 */ /* 0x000fe200078ec0ff */
[----:B------:R-:W-:Y:S01]  /*6e20*/  FFMA R2, R26, R4, R2 ;  /* 0x000000041a027223 */ /* 0x000fe20000000002 */
[----:B------:R-:W-:Y:S01]  /*6e30*/  FMUL R7, R24, R7 ;  /* 0x0000000718077220 */ /* 0x000fe20000400000 */
[----:B------:R-:W-:Y:S01]  /*6e40*/  FFMA R3, R26, R5, R3 ;  /* 0x000000051a037223 */ /* 0x000fe20000000003 */
[C---:B------:R-:W-:Y:S01]  /*6e50*/  FMUL R4, R24.reuse, R8 ;  /* 0x0000000818047220 */ /* 0x040fe20000400000 */
[----:B------:R-:W-:Y:S01]  /*6e60*/  FMUL R5, R24, R9 ;  /* 0x0000000918057220 */ /* 0x000fe20000400000 */
[----:B------:R-:W-:Y:S01]  /*6e70*/  F2FP.BF16.F32.PACK_AB R32, R2, R0 ;  /* 0x000000000220723e */ /* 0x000fe200000010ff */
[----:B------:R-:W-:Y:S01]  /*6e80*/  FFMA R7, R26, R6, R7 ;  /* 0x000000061a077223 */ /* 0x000fe20000000007 */
[----:B------:R-:W-:Y:S01]  /*6e90*/  LOP3.LUT R0, R30, 0xffff0000, RZ, 0xc0, !PT ;  /* 0xffff00001e007812 */ /* 0x000fe200078ec0ff */
[----:B------:R-:W-:Y:S01]  /*6ea0*/  FFMA R4, R26, R20, R4 ;  /* 0x000000141a047223 */ /* 0x000fe20000000004 */
[----:B------:R-:W-:Y:S01]  /*6eb0*/  SHF.L.U32 R2, R31, 0x10, RZ ;  /* 0x000000101f027819 */ /* 0x000fe200000006ff */
[----:B------:R-:W-:Y:S01]  /*6ec0*/  FMUL R6, R24, R10 ;  /* 0x0000000a18067220 */ /* 0x000fe20000400000 */
[----:B------:R-:W-:Y:S01]  /*6ed0*/  F2FP.BF16.F32.PACK_AB R33, R7, R3 ;  /* 0x000000030721723e */ /* 0x000fe200000010ff */
[C---:B------:R-:W-:Y:S01]  /*6ee0*/  FFMA R5, R26.reuse, R0, R5 ;  /* 0x000000001a057223 */ /* 0x040fe20000000005 */
[----:B------:R-:W-:Y:S01]  /*6ef0*/  LOP3.LUT R3, R31, 0xffff0000, RZ, 0xc0, !PT ;  /* 0xffff00001f037812 */ /* 0x000fe200078ec0ff */
[----:B------:R-:W-:Y:S01]  /*6f00*/  FFMA R6, R26, R2, R6 ;  /* 0x000000021a067223 */ /* 0x000fe20000000006 */
[----:B-1----:R-:W-:Y:S01]  /*6f10*/  SHF.L.U32 R7, R36, 0x10, RZ ;  /* 0x0000001024077819 */ /* 0x002fe200000006ff */
[----:B------:R-:W-:Y:S01]  /*6f20*/  FMUL R11, R24, R11 ;  /* 0x0000000b180b7220 */ /* 0x000fe20000400000 */
[----:B------:R-:W-:Y:S01]  /*6f30*/  LOP3.LUT R0, R36, 0xffff0000, RZ, 0xc0, !PT ;  /* 0xffff000024007812 */ /* 0x000fe200078ec0ff */
[C---:B------:R-:W-:Y:S01]  /*6f40*/  FMUL R8, R24.reuse, R12 ;  /* 0x0000000c18087220 */ /* 0x040fe20000400000 */
[----:B------:R-:W-:Y:S01]  /*6f50*/  SHF.L.U32 R2, R37, 0x10, RZ ;  /* 0x0000001025027819 */ /* 0x000fe200000006ff */
[----:B------:R-:W-:Y:S01]  /*6f60*/  FMUL R9, R24, R13 ;  /* 0x0000000d18097220 */ /* 0x000fe20000400000 */
[----:B------:R-:W-:Y:S01]  /*6f70*/  F2FP.BF16.F32.PACK_AB R34, R5, R4 ;  /* 0x000000040522723e */ /* 0x000fe200000010ff */
[C---:B------:R-:W-:Y:S01]  /*6f80*/  FFMA R11, R26.reuse, R3, R11 ;  /* 0x000000031a0b7223 */ /* 0x040fe2000000000b */
[----:B------:R-:W-:Y:S01]  /*6f90*/  MOV R5, UR50 ;  /* 0x0000003200057c02 */ /* 0x000fe20008000f00 */
[C---:B------:R-:W-:Y:S01]  /*6fa0*/  FFMA R8, R26.reuse, R7, R8 ;  /* 0x000000071a087223 */ /* 0x040fe20000000008 */
[----:B------:R-:W-:Y:S01]  /*6fb0*/  SHF.L.U32 R3, R39, 0x10, RZ ;  /* 0x0000001027037819 */ /* 0x000fe200000006ff */
[----:B------:R-:W-:Y:S01]  /*6fc0*/  FFMA R9, R26, R0, R9 ;  /* 0x000000001a097223 */ /* 0x000fe20000000009 */
[----:B------:R-:W-:Y:S01]  /*6fd0*/  LOP3.LUT R0, R37, 0xffff0000, RZ, 0xc0, !PT ;  /* 0xffff000025007812 */ /* 0x000fe200078ec0ff */
[C---:B------:R-:W-:Y:S01]  /*6fe0*/  FMUL R10, R24.reuse, R14 ;  /* 0x0000000e180a7220 */ /* 0x040fe20000400000 */
[----:B------:R-:W-:Y:S01]  /*6ff0*/  LOP3.LUT R4, R39, 0xffff0000, RZ, 0xc0, !PT ;  /* 0xffff000027047812 */ /* 0x000fe200078ec0ff */
[C---:B------:R-:W-:Y:S01]  /*7000*/  FMUL R15, R24.reuse, R15 ;  /* 0x0000000f180f7220 */ /* 0x040fe20000400000 */
[----:B------:R-:W-:Y:S01]  /*7010*/  FMUL R12, R24, R16 ;  /* 0x00000010180c7220 */ /* 0x000fe20000400000 */
[----:B------:R-:W-:Y:S01]  /*7020*/  FFMA R10, R26, R2, R10 ;  /* 0x000000021a0a7223 */ /* 0x000fe2000000000a */
[----:B------:R-:W-:Y:S01]  /*7030*/  LOP3.LUT R2, R38, 0xffff0000, RZ, 0xc0, !PT ;  /* 0xffff000026027812 */ /* 0x000fe200078ec0ff */
[----:B------:R-:W-:Y:S01]  /*7040*/  FFMA R15, R26, R0, R15 ;  /* 0x000000001a0f7223 */ /* 0x000fe2000000000f */
[----:B------:R-:W-:Y:S01]  /*7050*/  SHF.L.U32 R0, R38, 0x10, RZ ;  /* 0x0000001026007819 */ /* 0x000fe200000006ff */
[C---:B------:R-:W-:Y:S01]  /*7060*/  FMUL R13, R24.reuse, R17 ;  /* 0x00000011180d7220 */ /* 0x040fe20000400000 */
[C---:B------:R-:W-:Y:S01]  /*7070*/  FMUL R14, R24.reuse, R18 ;  /* 0x00000012180e7220 */ /* 0x040fe20000400000 */
[----:B------:R-:W-:Y:S01]  /*7080*/  FMUL R19, R24, R19 ;  /* 0x0000001318137220 */ /* 0x000fe20000400000 */
[----:B------:R-:W-:Y:S01]  /*7090*/  LEA R5, R5, R48, 0xb ;  /* 0x0000003005057211 */ /* 0x000fe200078e58ff */
[C---:B------:R-:W-:Y:S01]  /*70a0*/  FFMA R12, R26.reuse, R0, R12 ;  /* 0x000000001a0c7223 */ /* 0x040fe2000000000c */
[C---:B------:R-:W-:Y:S01]  /*70b0*/  FFMA R13, R26.reuse, R2, R13 ;  /* 0x000000021a0d7223 */ /* 0x040fe2000000000d */
[C---:B------:R-:W-:Y:S01]  /*70c0*/  FFMA R14, R26.reuse, R3, R14 ;  /* 0x000000031a0e7223 */ /* 0x040fe2000000000e */
[----:B------:R-:W-:Y:S01]  /*70d0*/  FFMA R19, R26, R4, R19 ;  /* 0x000000041a137223 */ /* 0x000fe20000000013 */
[----:B------:R-:W-:Y:S02]  /*70e0*/  F2FP.BF16.F32.PACK_AB R35, R11, R6 ;  /* 0x000000060b23723e */ /* 0x000fe400000010ff */
[----:B------:R-:W-:Y:S02]  /*70f0*/  LEA R5, R5, UR49, 0x1 ;  /* 0x0000003105057c11 */ /* 0x000fe4000f8e08ff */
[----:B------:R-:W-:Y:S02]  /*7100*/  F2FP.BF16.F32.PACK_AB R8, R9, R8 ;  /* 0x000000080908723e */ /* 0x000fe400000010ff */
[----:B------:R-:W-:Y:S01]  /*7110*/  F2FP.BF16.F32.PACK_AB R9, R15, R10 ;  /* 0x0000000a0f09723e */ /* 0x000fe200000010ff */
[----:B------:R1:W-:Y:S01]  /*7120*/  STSM.16.M88.4 [R5+0x200], R32 ;  /* 0x0002002005007844 */ /* 0x0003e20000000200 */
[----:B------:R-:W-:Y:S02]  /*7130*/  F2FP.BF16.F32.PACK_AB R10, R13, R12 ;  /* 0x0000000c0d0a723e */ /* 0x000fe400000010ff */
[----:B------:R-:W-:Y:S02]  /*7140*/  F2FP.BF16.F32.PACK_AB R11, R19, R14 ;  /* 0x0000000e130b723e */ /* 0x000fe400000010ff */
[----:B------:R-:W-:Y:S05]  /*7150*/  IADD3 R0, PT, PT, R68, 0x200, R5 ;  /* 0x0000020044007810 */ /* 0x000fea0007ffe005 */
[----:B------:R1:W-:Y:S01]  /*7160*/  STSM.16.M88.4 [R0], R8 ;  /* 0x0000000800007844 */ /* 0x0003e20000000200 */
[----:B------:R-:W-:Y:S01]  /*7170*/  @!PT LDS RZ, [RZ] ;  /* 0x00000000fffff984 */ /* 0x000fe20000000800 */
[----:B------:R-:W-:Y:S01]  /*7180*/  @!PT LDS RZ, [RZ] ;  /* 0x00000000fffff984 */ /* 0x000fe20000000800 */
[----:B------:R-:W-:Y:S01]  /*7190*/  @!PT LDS RZ, [RZ] ;  /* 0x00000000fffff984 */ /* 0x000fe20000000800 */
[----:B------:R-:W-:Y:S01]  /*71a0*/  @!PT LDS RZ, [RZ] ;  /* 0x00000000fffff984 */ /* 0x000fe20000000800 */
[----:B------:R2:W-:Y:S07]  /*71b0*/  MEMBAR.ALL.CTA ;  /* 0x0000000000007992 */ /* 0x0005ee0000008000 */
[----:B--2---:R-:W2:Y:S02]  /*71c0*/  FENCE.VIEW.ASYNC.S ;  /* 0x00000000000073c6 */ /* 0x004ea40000000000 */
[----:B--2---:R-:W-:Y:S06]  /*71d0*/  BAR.SYNC.DEFER_BLOCKING 0x1, 0x80 ;  /* 0x0042000000007b1d */ /* 0x004fec0000010000 */
[----:B------:R-:W-:Y:S05]  /*71e0*/  @P0 BRA `(.L_x_104) ;  /* 0x00000000002c0947 */ /* 0x000fea0003800000 */
[----:B------:R-:W2:Y:S01]  /*71f0*/  LDCU.64 UR6, c[0x0][0x348] ;  /* 0x00006900ff0677ac */ /* 0x000ea20008000a00 */
[----:B------:R-:W-:Y:S02]  /*7200*/  R2UR UR42, R64 ;  /* 0x00000000402a72ca */ /* 0x000fe400000e0000 */
[----:B------:R-:W-:Y:S01]  /*7210*/  R2UR UR43, R63 ;  /* 0x000000003f2b72ca */ /* 0x000fe200000e0000 */
[----:B------:R-:W-:Y:S01]  /*7220*/  ULEA UR5, UR50, UR49, 0xc ;  /* 0x0000003132057291 */ /* 0x000fe2000f8e60ff */
[----:B------:R-:W-:Y:S02]  /*7230*/  R2UR UR44, R61 ;  /* 0x000000003d2c72ca */ /* 0x000fe400000e0000 */
[----:B------:R-:W-:Y:S01]  /*7240*/  R2UR UR45, R62 ;  /* 0x000000003e2d72ca */ /* 0x000fe200000e0000 */
[----:B------:R-:W-:Y:S02]  /*7250*/  UIADD3 UR40, UPT, UPT, UR5, 0x200, URZ ;  /* 0x0000020005287890 */ /* 0x000fe4000fffe0ff */
[----:B--2---:R-:W-:Y:S04]  /*7260*/  UIADD3 UR4, UP0, UPT, UR6, 0x780, URZ ;  /* 0x0000078006047890 */ /* 0x004fe8000ff1e0ff */
[----:B------:R-:W-:Y:S09]  /*7270*/  UIADD3.X UR5, UPT, UPT, URZ, UR7, URZ, UP0, !UPT ;  /* 0x00000007ff057290 */ /* 0x000ff200087fe4ff */
[----:B------:R2:W-:Y:S02]  /*7280*/  UTMASTG.5D.IM2COL [UR40], [UR4] ;  /* 0x00000028040073b5 */ /* 0x0005e40008060000 */
[----:B--2---:R0:W-:Y:S02]  /*7290*/  UTMACMDFLUSH ;  /* 0x00000000000079b7 */ /* 0x0041e40000000000 */
.L_x_104:
[----:B------:R-:W-:Y:S05]  /*72a0*/  BSYNC.RECONVERGENT B0 ;  /* 0x0000000000007941 */ /* 0x000fea0003800200 */
.L_x_103:
[----:B------:R-:W-:Y:S01]  /*72b0*/  UIADD3 UR42, UPT, UPT, UR50, 0x1, URZ ;  /* 0x00000001322a7890 */ /* 0x000fe2000fffe0ff */
[----:B------:R-:W-:Y:S03]  /*72c0*/  BSSY.RECONVERGENT B0, `(.L_x_105) ;  /* 0x0000005000007945 */ /* 0x000fe60003800200 */
[----:B------:R-:W-:Y:S04]  /*72d0*/  UISETP.NE.AND UP0, UPT, UR42, 0x3, UPT ;  /* 0x000000032a00788c */ /* 0x000fe8000bf05270 */
[----:B------:R-:W-:Y:S01]  /*72e0*/  USEL UR40, UR42, URZ, UP0 ;  /* 0x000000ff2a287287 */ /* 0x000fe20008000000 */
[----:B------:R-:W-:Y:S11]  /*72f0*/  @P0 BRA `(.L_x_106) ;  /* 0x0000000000040947 */ /* 0x000ff60003800000 */
[----:B------:R-:W-:Y:S04]  /*7300*/  DEPBAR.LE SB0, 0x1 ;  /* 0x000080400000791a */ /* 0x000fe80000000000 */
.L_x_106:
[----:B------:R-:W-:Y:S05]  /*7310*/  BSYNC.RECONVERGENT B0 ;  /* 0x0000000000007941 */ /* 0x000fea0003800200 */
.L_x_105:
[----:B------:R-:W-:Y:S01]  /*7320*/  BAR.SYNC.DEFER_BLOCKING 0x1, 0x80 ;  /* 0x0042000000007b1d */ /* 0x000fe20000010000 */
[----:B------:R-:W-:Y:S01]  /*7330*/  ISETP.NE.AND P1, PT, R67, RZ, PT ;  /* 0x000000ff4300720c */ /* 0x000fe20003f25270 */
[----:B------:R-:W-:Y:S01]  /*7340*/  UISETP.NE.AND UP0, UPT, UR54, URZ, UPT ;  /* 0x000000ff3600728c */ /* 0x000fe2000bf05270 */
[----:B------:R-:W-:Y:S11]  /*7350*/  LEA R3, R70, UR49, 0x3 ;  /* 0x0000003146037c11 */ /* 0x000ff6000f8e18ff */
[----:B------:R-:W-:Y:S01]  /*7360*/  @P1 SHF.L.U32 R4, R69, 0x1f, RZ ;  /* 0x0000001f45041819 */ /* 0x000fe200000006ff */
[----:B------:R-:W-:Y:S06]  /*7370*/  BRA.U !UP0, `(.L_x_107) ;  /* 0x0000000108247547 */ /* 0x000fec000b800000 */
[----:B-1----:R-:W1:Y:S01]  /*7380*/  S2R R0, SR_CgaCtaId ;  /* 0x0000000000007919 */ /* 0x002e620000008800 */
[----:B------:R-:W-:Y:S01]  /*7390*/  IMAD.U32 R2, RZ, RZ, UR51 ;  /* 0x00000033ff027e24 */ /* 0x000fe2000f8e00ff */
[----:B------:R-:W-:Y:S04]  /*73a0*/  UIADD3 UR4, UPT, UPT, UR51, 0x1, URZ ;  /* 0x0000000133047890 */ /* 0x000fe8000fffe0ff */
[----:B------:R-:W-:Y:S01]  /*73b0*/  @P1 LEA R2, R2, UR49, 0x3 ;  /* 0x0000003102021c11 */ /* 0x000fe2000f8e18ff */
[----:B------:R-:W-:Y:S04]  /*73c0*/  UISETP.NE.AND UP0, UPT, UR4, 0x3, UPT ;  /* 0x000000030400788c */ /* 0x000fe8000bf05270 */
[----:B------:R-:W-:Y:S01]  /*73d0*/  @P1 VIADD R2, R2, 0xe8 ;  /* 0x000000e802021836 */ /* 0x000fe20000000000 */
[----:B------:R-:W-:Y:S04]  /*73e0*/  USEL UR51, UR4, URZ, UP0 ;  /* 0x000000ff04337287 */ /* 0x000fe80008000000 */
[----:B-1----:R-:W-:Y:S04]  /*73f0*/  @P1 PRMT R0, R0, 0x654, R2 ;  /* 0x0000065400001816 */ /* 0x002fe80000000002 */
[----:B------:R2:W-:Y:S04]  /*7400*/  @P1 SYNCS.ARRIVE.TRANS64.RED.A1T0 RZ, [R0+URZ], RZ ;  /* 0x000000ff00ff19a7 */ /* 0x0005e800081004ff */
.L_x_107:
[----:B------:R-:W3:Y:S01]  /*7410*/  @P1 SYNCS.PHASECHK.TRANS64.TRYWAIT P0, [R3+URZ+0xd0], R4 ;  /* 0x0000d004030015a7 */ /* 0x000ee200080011ff */
[----:B------:R-:W-:Y:S01]  /*7420*/  BSSY B1, `(.L_x_108) ;  /* 0x0000013000017945 */ /* 0x000fe20003800000 */
[----:B---3--:R-:W-:Y:S03]  /*7430*/  @P1 SEL R71, RZ, 0x1, !P0 ;  /* 0x00000001ff471807 */ /* 0x008fe60004000000 */
[----:B------:R-:W-:Y:S05]  /*7440*/  @!P1 BRA `(.L_x_109) ;  /* 0x0000000000409947 */ /* 0x000fea0003800000 */
[----:B------:R-:W-:Y:S01]  /*7450*/  ISETP.NE.AND P1, PT, R72, RZ, PT ;  /* 0x000000ff4800720c */ /* 0x000fe20003f25270 */
[----:B------:R-:W-:Y:S01]  /*7460*/  BSSY B0, `(.L_x_110) ;  /* 0x0000009000007945 */ /* 0x000fe20003800000 */
[----:B------:R-:W-:Y:S11]  /*7470*/  ISETP.NE.AND P0, PT, R71, RZ, PT ;  /* 0x000000ff4700720c */ /* 0x000ff60003f05270 */
[----:B------:R-:W-:Y:S05]  /*7480*/  @P1 IMAD R2, R70, 0x800, R48 ;  /* 0x0000080046021824 */ /* 0x000fea00078e0230 */
[----:B------:R-:W-:Y:S05]  /*7490*/  @P1 LEA R2, R2, UR49, 0x1 ;  /* 0x0000003102021c11 */ /* 0x000fea000f8e08ff */
[----:B-12---:R-:W-:Y:S01]  /*74a0*/  @P1 IMAD.IADD R0, R68, 0x1, R2 ;  /* 0x0000000144001824 */ /* 0x006fe200078e0202 */
[----:B------:R-:W-:Y:S06]  /*74b0*/  @P0 BRA `(.L_x_111) ;  /* 0x00000000000c0947 */ /* 0x000fec0003800000 */
[----:B------:R-:W-:Y:S04]  /*74c0*/  SHF.L.U32 R69, R69, 0x1f, RZ ;  /* 0x0000001f45457819 */ /* 0x000fe800000006ff */
[----:B------:R-:W1:Y:S02]  /*74d0*/  SYNCS.PHASECHK.TRANS64.TRYWAIT P0, [R3+URZ+0xd0], R69 ;  /* 0x0000d045030075a7 */ /* 0x000e6400080011ff */
[----:B-1----:R-:W-:Y:S05]  /*74e0*/  @!P0 BRA `(.L_x_112) ;  /* 0x0000001400d08947 */ /* 0x002fea0003800000 */
.L_x_111:
[----:B------:R-:W-:Y:S05]  /*74f0*/  BSYNC B0 ;  /* 0x0000000000007941 */ /* 0x000fea0003800000 */
.L_x_110:
[----:B------:R-:W-:Y:S11]  /*7500*/  ISETP.NE.AND P0, PT, R72, RZ, PT ;  /* 0x000000ff4800720c */ /* 0x000ff60003f05270 */
[----:B------:R-:W-:Y:S02]  /*7510*/  @!UPT UIADD3 URZ, UPT, UPT, URZ, URZ, URZ ;  /* 0x000000fffffff290 */ /* 0x000fe4000fffe0ff */
[----:B------:R-:W-:Y:S05]  /*7520*/  @P0 WARPSYNC.ALL ;  /* 0x0000000000000948 */ /* 0x000fea0003800000 */
[----:B------:R3:W4:Y:S04]  /*7530*/  @P0 LDSM.16.M88.4 R28, [R2+0x200] ;  /* 0x00020000021c083b */ /* 0x0007280000000200 */
[----:B------:R3:W2:Y:S02]  /*7540*/  @P0 LDSM.16.M88.4 R36, [R0+0x200] ;  /* 0x000200000024083b */ /* 0x0006a40000000200 */
.L_x_109:
[----:B------:R-:W-:Y:S05]  /*7550*/  BSYNC B1 ;  /* 0x0000000000017941 */ /* 0x000fea0003800000 */
.L_x_108:
[----:B-123--:R-:W-:Y:S05]  /*7560*/  VIADD R0, R25, 0x20 ;  /* 0x0000002019007836 */ /* 0x00efea0000000000 */
[----:B------:R-:W-:Y:S04]  /*7570*/  SHF.R.U32.HI R0, RZ, 0x15, R0 ;  /* 0x00000015ff007819 */ /* 0x000fe80000011600 */
[----:B------:R-:W-:Y:S11]  /*7580*/  LOP3.LUT P0, RZ, R0, 0x3, R51, 0x48, !PT ;  /* 0x0000000300ff7812 */ /* 0x000ff60007804833 */
[----:B------:R-:W-:Y:S02]  /*7590*/  @!UPT UIADD3 URZ, UPT, UPT, URZ, URZ, URZ ;  /* 0x000000fffffff290 */ /* 0x000fe4000fffe0ff */
[----:B------:R-:W-:Y:S05]  /*75a0*/  @!P0 BRA `(.L_x_113) ;  /* 0x0000000000408947 */ /* 0x000fea0003800000 */
[----:B------:R-:W1:Y:S01]  /*75b0*/  LDCU.64 UR8, c[0x4][0x70] ;  /* 0x01000e00ff0877ac */ /* 0x000e620008000a00 */
[----:B------:R-:W-:Y:S01]  /*75c0*/  MOV R3, 0x0 ;  /* 0x0000000000037802 */ /* 0x000fe20000000f00 */
[----:B------:R-:W-:Y:S02]  /*75d0*/  HFMA2 R12, -RZ, RZ, 0, 5.9604644775390625e-08 ;  /* 0x00000001ff0c7431 */ /* 0x000fe400000001ff */
[----:B------:R-:W-:Y:S02]  /*75e0*/  IMAD.MOV.U32 R8, RZ, RZ, 0x192 ;  /* 0x00000192ff087424 */ /* 0x000fe400078e00ff */
[----:B------:R-:W-:Y:S01]  /*75f0*/  IMAD.MOV.U32 R13, RZ, RZ, RZ ;  /* 0x000000ffff0d7224 */ /* 0x000fe200078e00ff */
[----:B------:R-:W2:Y:S01]  /*7600*/  LDCU.64 UR6, c[0x4][0x78] ;  /* 0x01000f00ff0677ac */ /* 0x000ea20008000a00 */
[----:B------:R-:W3:Y:S01]  /*7610*/  LDC.64 R2, c[0x4][R3] ;  /* 0x0100000003027b82 */ /* 0x000ee20000000a00 */
[----:B------:R-:W5:Y:S01]  /*7620*/  LDCU.64 UR4, c[0x4][0x10] ;  /* 0x01000200ff0477ac */ /* 0x000f620008000a00 */
[----:B-1----:R-:W-:Y:S01]  /*7630*/  MOV R5, UR9 ;  /* 0x0000000900057c02 */ /* 0x002fe20008000f00 */
[----:B------:R-:W-:Y:S01]  /*7640*/  IMAD.U32 R4, RZ, RZ, UR8 ;  /* 0x00000008ff047e24 */ /* 0x000fe2000f8e00ff */
[----:B--2---:R-:W-:Y:S01]  /*7650*/  MOV R7, UR7 ;  /* 0x0000000700077c02 */ /* 0x004fe20008000f00 */
[----:B------:R-:W-:Y:S01]  /*7660*/  IMAD.U32 R6, RZ, RZ, UR6 ;  /* 0x00000006ff067e24 */ /* 0x000fe2000f8e00ff */
[----:B-----5:R-:W-:Y:S01]  /*7670*/  MOV R11, UR5 ;  /* 0x00000005000b7c02 */ /* 0x020fe20008000f00 */
[----:B------:R-:W-:Y:S02]  /*7680*/  IMAD.U32 R10, RZ, RZ, UR4 ;  /* 0x00000004ff0a7e24 */ /* 0x000fe4000f8e00ff */
[----:B------:R-:W-:Y:S07]  /*7690*/  LEPC R20, `(.L_x_113) ;  /* 0x000000001014794e */ /* 0x000fee0000000000 */
[----:B---34-:R-:W-:Y:S05]  /*76a0*/  CALL.ABS.NOINC R2 ;  /* 0x0000000002007343 */ /* 0x018fea0003c00000 */
.L_x_113:
[----:B------:R-:W-:Y:S01]  /*76b0*/  ISETP.NE.AND P0, PT, R49, RZ, PT ;  /* 0x000000ff3100720c */ /* 0x000fe20003f05270 */
[----:B------:R-:W-:Y:S05]  /*76c0*/  WARPSYNC.ALL ;  /* 0x0000000000007948 */ /* 0x000fea0003800000 */
[----:B------:R-:W-:Y:S01]  /*76d0*/  R2UR UR4, R25 ;  /* 0x00000000190472ca */ /* 0x000fe200000e0000 */
[----:B------:R-:W1:Y:S01]  /*76e0*/  S2UR UR5, SR_CgaCtaId ;  /* 0x00000000000579c3 */ /* 0x000e620000008800 */
[C---:B----4-:R-:W-:Y:S01]  /*76f0*/  SHF.L.U32 R20, R28.reuse, 0x10, RZ ;  /* 0x000000101c147819 */ /* 0x050fe200000006ff */
[----:B------:R-:W-:Y:S01]  /*7700*/  BSSY.RECONVERGENT B0, `(.L_x_114) ;  /* 0x0000058000007945 */ /* 0x000fe20003800200 */
[----:B------:R-:W-:Y:S02]  /*7710*/  LOP3.LUT R21, R28, 0xffff0000, RZ, 0xc0, !PT ;  /* 0xffff00001c157812 */ /* 0x000fe400078ec0ff */
[----:B------:R-:W-:Y:S02]  /*7720*/  SHF.L.U32 R25, R29, 0x10, RZ ;  /* 0x000000101d197819 */ /* 0x000fe400000006ff */
[----:B------:R-:W-:Y:S02]  /*7730*/  SHF.L.U32 R28, R30, 0x10, RZ ;  /* 0x000000101e1c7819 */ /* 0x000fe400000006ff */
[C---:B------:R-:W-:Y:S02]  /*7740*/  SHF.L.U32 R32, R36.reuse, 0x10, RZ ;  /* 0x0000001024207819 */ /* 0x040fe400000006ff */
[----:B------:R-:W-:Y:S01]  /*7750*/  LOP3.LUT R33, R36, 0xffff0000, RZ, 0xc0, !PT ;  /* 0xffff000024217812 */ /* 0x000fe200078ec0ff */
[----:B------:R-:W2:Y:S01]  /*7760*/  LDTM.16dp256bit.x4 R4, tmem[UR4+0x20] ;  /* 0x00002004000479ee */ /* 0x000ea20008120000 */
[----:B------:R-:W-:Y:S01]  /*7770*/  R2UR UR4, R27 ;  /* 0x000000001b0472ca */ /* 0x000fe200000e0000 */
[----:B------:R-:W-:Y:S01]  /*7780*/  NOP ;  /* 0x0000000000007918 */ /* 0x000fe20000000000 */
[----:B------:R-:W-:Y:S02]  /*7790*/  LOP3.LUT R27, R29, 0xffff0000, RZ, 0xc0, !PT ;  /* 0xffff00001d1b7812 */ /* 0x000fe400078ec0ff */
[----:B------:R-:W-:Y:S02]  /*77a0*/  LOP3.LUT R29, R30, 0xffff0000, RZ, 0xc0, !PT ;  /* 0xffff00001e1d7812 */ /* 0x000fe400078ec0ff */
[C---:B------:R-:W-:Y:S02]  /*77b0*/  SHF.L.U32 R30, R31.reuse, 0x10, RZ ;  /* 0x000000101f1e7819 */ /* 0x040fe400000006ff */
[----:B------:R-:W-:Y:S02]  /*77c0*/  LOP3.LUT R31, R31, 0xffff0000, RZ, 0xc0, !PT ;  /* 0xffff00001f1f7812 */ /* 0x000fe400078ec0ff */
[C---:B------:R-:W-:Y:S02]  /*77d0*/  SHF.L.U32 R34, R37.reuse, 0x10, RZ ;  /* 0x0000001025227819 */ /* 0x040fe400000006ff */
[----:B------:R-:W-:Y:S01]  /*77e0*/  LOP3.LUT R35, R37, 0xffff0000, RZ, 0xc0, !PT ;  /* 0xffff000025237812 */ /* 0x000fe200078ec0ff */
[----:B------:R-:W-:Y:S01]  /*77f0*/  UIADD3 UR4, UPT, UPT, UR4, 0x130, URZ ;  /* 0x0000013004047890 */ /* 0x000fe2000fffe0ff */
[C---:B------:R-:W-:Y:S02]  /*7800*/  SHF.L.U32 R36, R38.reuse, 0x10, RZ ;  /* 0x0000001026247819 */ /* 0x040fe400000006ff */
[----:B------:R-:W-:Y:S02]  /*7810*/  LOP3.LUT R37, R38, 0xffff0000, RZ, 0xc0, !PT ;  /* 0xffff000026257812 */ /* 0x000fe400078ec0ff */
[C---:B------:R-:W-:Y:S02]  /*7820*/  SHF.L.U32 R38, R39.reuse, 0x10, RZ ;  /* 0x0000001027267819 */ /* 0x040fe400000006ff */
[----:B------:R-:W-:Y:S01]  /*7830*/  LOP3.LUT R39, R39, 0xffff0000, RZ, 0xc0, !PT ;  /* 0xffff000027277812 */ /* 0x000fe200078ec0ff */
[C---:B--2---:R-:W-:Y:S01]  /*7840*/  FMUL R4, R24.reuse, R4 ;  /* 0x0000000418047220 */ /* 0x044fe20000400000 */
[----:B-1----:R-:W-:Y:S01]  /*7850*/  UPRMT UR4, UR5, 0x654, UR4 ;  /* 0x0000065405047896 */ /* 0x002fe20008000004 */
[C---:B------:R-:W-:Y:S01]  /*7860*/  FMUL R5, R24.reuse, R5 ;  /* 0x0000000518057220 */ /* 0x040fe20000400000 */
[----:B------:R-:W-:Y:S01]  /*7870*/  FMUL R6, R24, R6 ;  /* 0x0000000618067220 */ /* 0x000fe20000400000 */
[----:B------:R-:W-:Y:S01]  /*7880*/  FFMA R4, R26, R20, R4 ;  /* 0x000000141a047223 */ /* 0x000fe20000000004 */
[----:B------:R-:W-:Y:S01]  /*7890*/  FMUL R7, R24, R7 ;  /* 0x0000000718077220 */ /* 0x000fe20000400000 */
[C---:B------:R-:W-:Y:S01]  /*78a0*/  FFMA R5, R26.reuse, R21, R5 ;  /* 0x000000151a057223 */ /* 0x040fe20000000005 */
[----:B------:R-:W-:Y:S01]  /*78b0*/  FFMA R6, R26, R25, R6 ;  /* 0x000000191a067223 */ /* 0x000fe20000000006 */
[----:B------:R-:W-:Y:S01]  /*78c0*/  FMUL R8, R24, R8 ;  /* 0x0000000818087220 */ /* 0x000fe20000400000 */
[----:B------:R-:W-:Y:S01]  /*78d0*/  FFMA R7, R26, R27, R7 ;  /* 0x0000001b1a077223 */ /* 0x000fe20000000007 */
[----:B------:R-:W-:Y:S01]  /*78e0*/  FMUL R9, R24, R9 ;  /* 0x0000000918097220 */ /* 0x000fe20000400000 */
[----:B------:R-:W-:Y:S01]  /*78f0*/  F2FP.BF16.F32.PACK_AB R4, R5, R4 ;  /* 0x000000040504723e */ /* 0x000fe200000010ff */
[----:B------:R-:W-:Y:S01]  /*7900*/  SYNCS.ARRIVE.TRANS64.RED.A1T0 RZ, [UR4], RZ ;  /* 0x000000ffffff79a7 */ /* 0x000fe20008100404 */
[C---:B------:R-:W-:Y:S01]  /*7910*/  FFMA R8, R26.reuse, R28, R8 ;  /* 0x0000001c1a087223 */ /* 0x040fe20000000008 */
[----:B------:R-:W-:Y:S01]  /*7920*/  F2FP.BF16.F32.PACK_AB R5, R7, R6 ;  /* 0x000000060705723e */ /* 0x000fe200000010ff */
[----:B------:R-:W-:Y:S01]  /*7930*/  FFMA R9, R26, R29, R9 ;  /* 0x0000001d1a097223 */ /* 0x000fe20000000009 */
[C---:B------:R-:W-:Y:S01]  /*7940*/  FMUL R10, R24.reuse, R10 ;  /* 0x0000000a180a7220 */ /* 0x040fe20000400000 */
[C---:B------:R-:W-:Y:S01]  /*7950*/  FMUL R11, R24.reuse, R11 ;  /* 0x0000000b180b7220 */ /* 0x040fe20000400000 */
[C---:B------:R-:W-:Y:S01]  /*7960*/  FMUL R0, R24.reuse, R12 ;  /* 0x0000000c18007220 */ /* 0x040fe20000400000 */
[----:B------:R-:W-:Y:S01]  /*7970*/  FMUL R2, R24, R13 ;  /* 0x0000000d18027220 */ /* 0x000fe20000400000 */
[----:B------:R-:W-:Y:S01]  /*7980*/  FFMA R10, R26, R30, R10 ;  /* 0x0000001e1a0a7223 */ /* 0x000fe2000000000a */
[----:B------:R-:W-:Y:S01]  /*7990*/  FMUL R3, R24, R14 ;  /* 0x0000000e18037220 */ /* 0x000fe20000400000 */
[----:B------:R-:W-:Y:S01]  /*79a0*/  F2FP.BF16.F32.PACK_AB R6, R9, R8 ;  /* 0x000000080906723e */ /* 0x000fe200000010ff */
[----:B------:R-:W-:Y:S01]  /*79b0*/  FFMA R11, R26, R31, R11 ;  /* 0x0000001f1a0b7223 */ /* 0x000fe2000000000b */
[C---:B------:R-:W-:Y:S01]  /*79c0*/  FMUL R15, R24.reuse, R15 ;  /* 0x0000000f180f7220 */ /* 0x040fe20000400000 */
[----:B------:R-:W-:Y:S01]  /*79d0*/  FMUL R12, R24, R16 ;  /* 0x00000010180c7220 */ /* 0x000fe20000400000 */
[----:B------:R-:W-:Y:S01]  /*79e0*/  FFMA R0, R26, R32, R0 ;  /* 0x000000201a007223 */ /* 0x000fe20000000000 */
[----:B------:R-:W-:Y:S01]  /*79f0*/  MOV R8, UR40 ;  /* 0x0000002800087c02 */ /* 0x000fe20008000f00 */
[----:B------:R-:W-:Y:S01]  /*7a00*/  FMUL R13, R24, R17 ;  /* 0x00000011180d7220 */ /* 0x000fe20000400000 */
[----:B------:R-:W-:Y:S01]  /*7a10*/  FFMA R2, R26, R33, R2 ;  /* 0x000000211a027223 */ /* 0x000fe20000000002 */
[----:B------:R-:W-:Y:S01]  /*7a20*/  FMUL R14, R24, R18 ;  /* 0x00000012180e7220 */ /* 0x000fe20000400000 */
[C---:B------:R-:W-:Y:S01]  /*7a30*/  FFMA R3, R26.reuse, R34, R3 ;  /* 0x000000221a037223 */ /* 0x040fe20000000003 */
[----:B------:R-:W-:Y:S01]  /*7a40*/  FFMA R15, R26, R35, R15 ;  /* 0x000000231a0f7223 */ /* 0x000fe2000000000f */
[----:B------:R-:W-:Y:S01]  /*7a50*/  FMUL R19, R24, R19 ;  /* 0x0000001318137220 */ /* 0x000fe20000400000 */
[----:B------:R-:W-:Y:S01]  /*7a60*/  FFMA R12, R26, R36, R12 ;  /* 0x000000241a0c7223 */ /* 0x000fe2000000000c */
[----:B------:R-:W-:Y:S01]  /*7a70*/  LEA R8, R8, R48, 0xb ;  /* 0x0000003008087211 */ /* 0x000fe200078e58ff */
        /* <DEDUP_REMOVED lines=24> */
[----:B------:R-:W-:Y:S01]  /*7c00*/  R2UR UR12, R61 ;  /* 0x000000003d0c72ca */ /* 0x000fe200000e0000 */
[----:B------:R-:W-:Y:S01]  /*7c10*/  UIADD3 UR9, UPT, UPT, UR41, 0x20, URZ ;  /* 0x0000002029097890 */ /* 0x000fe2000fffe0ff */
[----:B------:R-:W-:Y:S01]  /*7c20*/  R2UR UR13, R62 ;  /* 0x000000003e0d72ca */ /* 0x000fe200000e0000 */
[----:B------:R-:W-:Y:S02]  /*7c30*/  UIADD3 UR8, UPT, UPT, UR5, 0x200, URZ ;  /* 0x0000020005087890 */ /* 0x000fe4000fffe0ff */
[----:B--2---:R-:W-:Y:S04]  /*7c40*/  UIADD3 UR4, UP0, UPT, UR6, 0x780, URZ ;  /* 0x0000078006047890 */ /* 0x004fe8000ff1e0ff */
[----:B------:R-:W-:Y:S09]  /*7c50*/  UIADD3.X UR5, UPT, UPT, URZ, UR7, URZ, UP0, !UPT ;  /* 0x00000007ff057290 */ /* 0x000ff200087fe4ff */
[----:B------:R2:W-:Y:S02]  /*7c60*/  UTMASTG.5D.IM2COL [UR8], [UR4] ;  /* 0x00000008040073b5 */ /* 0x0005e40008060000 */
[----:B--2---:R0:W-:Y:S02]  /*7c70*/  UTMACMDFLUSH ;  /* 0x00000000000079b7 */ /* 0x0041e40000000000 */
.L_x_115:
[----:B------:R-:W-:Y:S05]  /*7c80*/  BSYNC.RECONVERGENT B0 ;  /* 0x0000000000007941 */ /* 0x000fea0003800200 */
.L_x_114:
[----:B------:R-:W-:Y:S01]  /*7c90*/  UIADD3 UR4, UPT, UPT, UR40, 0x1, URZ ;  /* 0x0000000128047890 */ /* 0x000fe2000fffe0ff */
[----:B------:R-:W-:Y:S03]  /*7ca0*/  BSSY.RECONVERGENT B0, `(.L_x_116) ;  /* 0x0000008000007945 */ /* 0x000fe60003800200 */
[----:B------:R-:W-:Y:S04]  /*7cb0*/  UISETP.NE.AND UP0, UPT, UR4, 0x3, UPT ;  /* 0x000000030400788c */ /* 0x000fe8000bf05270 */
[----:B------:R-:W-:Y:S02]  /*7cc0*/  UISETP.EQ.XOR UP1, UPT, UR42, 0x3, !UP0 ;  /* 0x000000032a00788c */ /* 0x000fe4000c722a70 */
[----:B------:R-:W-:Y:S02]  /*7cd0*/  USEL UR50, UR4, URZ, UP0 ;  /* 0x000000ff04327287 */ /* 0x000fe40008000000 */
[----:B------:R-:W-:Y:S04]  /*7ce0*/  USEL UR5, URZ, 0x1, !UP1 ;  /* 0x00000001ff057887 */ /* 0x000fe8000c800000 */
[----:B------:R-:W-:Y:S01]  /*7cf0*/  ULOP3.LUT UR55, UR55, UR5, URZ, 0x3c, !UPT ;  /* 0x0000000537377292 */ /* 0x000fe2000f8e3cff */
[----:B------:R-:W-:Y:S11]  /*7d00*/  @P0 BRA `(.L_x_117) ;  /* 0x0000000000040947 */ /* 0x000ff60003800000 */
[----:B------:R-:W-:Y:S04]  /*7d10*/  DEPBAR.LE SB0, 0x1 ;  /* 0x000080400000791a */ /* 0x000fe80000000000 */
.L_x_117:
[----:B------:R-:W-:Y:S05]  /*7d20*/  BSYNC.RECONVERGENT B0 ;  /* 0x0000000000007941 */ /* 0x000fea0003800200 */
.L_x_116:
[----:B------:R-:W-:Y:S01]  /*7d30*/  BAR.SYNC.DEFER_BLOCKING 0x1, 0x80 ;  /* 0x0042000000007b1d */ /* 0x000fe20000010000 */
[----:B------:R-:W-:Y:S01]  /*7d40*/  UISETP.NE.AND UP0, UPT, UR54, -0x2, UPT ;  /* 0xfffffffe3600788c */ /* 0x000fe2000bf05270 */
[----:B------:R-:W-:Y:S08]  /*7d50*/  IADD3 R22, PT, PT, R22, 0x1, RZ ;  /* 0x0000000116167810 */ /* 0x000ff00007ffe0ff */
[----:B------:R-:W-:Y:S05]  /*7d60*/  BRA.U !UP0, `(.L_x_118) ;  /* 0x0000000108287547 */ /* 0x000fea000b800000 */
[----:B------:R-:W2:Y:S01]  /*7d70*/  S2R R0, SR_CgaCtaId ;  /* 0x0000000000007919 */ /* 0x000ea20000008800 */
[----:B------:R-:W-:Y:S01]  /*7d80*/  ISETP.NE.AND P0, PT, R67, RZ, PT ;  /* 0x000000ff4300720c */ /* 0x000fe20003f05270 */
[----:B------:R-:W-:Y:S01]  /*7d90*/  IMAD.U32 R2, RZ, RZ, UR51 ;  /* 0x00000033ff027e24 */ /* 0x000fe2000f8e00ff */
[----:B------:R-:W-:Y:S04]  /*7da0*/  UIADD3 UR4, UPT, UPT, UR51, 0x1, URZ ;  /* 0x0000000133047890 */ /* 0x000fe8000fffe0ff */
[----:B------:R-:W-:Y:S04]  /*7db0*/  UISETP.NE.AND UP0, UPT, UR4, 0x3, UPT ;  /* 0x000000030400788c */ /* 0x000fe8000bf05270 */
[----:B------:R-:W-:Y:S03]  /*7dc0*/  USEL UR51, UR4, URZ, UP0 ;  /* 0x000000ff04337287 */ /* 0x000fe60008000000 */
[----:B------:R-:W-:Y:S05]  /*7dd0*/  @P0 LEA R2, R2, UR49, 0x3 ;  /* 0x0000003102020c11 */ /* 0x000fea000f8e18ff */
[----:B------:R-:W-:Y:S05]  /*7de0*/  @P0 VIADD R2, R2, 0xe8 ;  /* 0x000000e802020836 */ /* 0x000fea0000000000 */
[----:B--2---:R-:W-:Y:S04]  /*7df0*/  @P0 PRMT R0, R0, 0x654, R2 ;  /* 0x0000065400000816 */ /* 0x004fe80000000002 */
[----:B------:R2:W-:Y:S03]  /*7e00*/  @P0 SYNCS.ARRIVE.TRANS64.RED.A1T0 RZ, [R0+URZ], RZ ;  /* 0x000000ff00ff09a7 */ /* 0x0005e600081004ff */
.L_x_118:
[----:B------:R-:W-:Y:S01]  /*7e10*/  R2UR UR4, R66 ;  /* 0x00000000420472ca */ /* 0x000fe200000e0000 */
[----:B------:R-:W-:Y:S01]  /*7e20*/  UIADD3 UR54, UPT, UPT, UR54, 0x2, URZ ;  /* 0x0000000236367890 */ /* 0x000fe2000fffe0ff */
[----:B------:R-:W-:Y:S02]  /*7e30*/  R2UR UR5, R44 ;  /* 0x000000002c0572ca */ /* 0x000fe400000e0000 */
[----:B------:R-:W-:Y:S02]  /*7e40*/  R2UR UR53, R60 ;  /* 0x000000003c3572ca */ /* 0x000fe400000e0000 */
[----:B------:R-:W-:Y:S02]  /*7e50*/  ISETP.NE.AND P0, PT, R22, 0x2, PT ;  /* 0x000000021600780c */ /* 0x000fe40003f05270 */
[----:B------:R-:W-:Y:S02]  /*7e60*/  LOP3.LUT R46, R46, 0x1, RZ, 0x3c, !PT ;  /* 0x000000012e2e7812 */ /* 0x000fe400078e3cff */
[----:B--2---:R-:W-:Y:S02]  /*7e70*/  SEL R0, RZ, 0x1, P0 ;  /* 0x00000001ff007807 */ /* 0x004fe40000000000 */
[----:B------:R-:W-:Y:S01]  /*7e80*/  SEL R22, R22, RZ, P0 ;  /* 0x000000ff16167207 */ /* 0x000fe20000000000 */
[----:B------:R-:W-:Y:S01]  /*7e90*/  UISETP.NE.AND UP0, UPT, UR4, URZ, UPT ;  /* 0x000000ff0400728c */ /* 0x000fe2000bf05270 */
[----:B------:R-:W-:Y:S01]  /*7ea0*/  R2UR UR4, R45 ;  /* 0x000000002d0472ca */ /* 0x000fe200000e0000 */
[----:B------:R-:W-:Y:S01]  /*7eb0*/  UIADD3 UR23, UPT, UPT, UR36, UR5, URZ ;  /* 0x0000000524177290 */ /* 0x000fe2000fffe0ff */
[----:B------:R-:W-:Y:S11]  /*7ec0*/  LOP3.LUT R47, R47, R0, RZ, 0x3c, !PT ;  /* 0x000000002f2f7212 */ /* 0x000ff600078e3cff */
[----:B------:R-:W-:Y:S01]  /*7ed0*/  UIADD3 UR52, UPT, UPT, UR37, UR4, URZ ;  /* 0x0000000425347290 */ /* 0x000fe2000fffe0ff */
[----:B------:R-:W-:Y:S11]  /*7ee0*/  BRA.U UP0, `(.L_x_119) ;  /* 0xffffffd900f47547 */ /* 0x000ff6000b83ffff */
[----:B------:R-:W-:-:S13]  /*7ef0*/  R2UR UR4, R58 ;  /* 0x000000003a0472ca */ /* 0x000fda00000e0000 */
[----:B------:R-:W-:-:S09]  /*7f00*/  UISETP.NE.AND UP0, UPT, UR4, URZ, UPT ;  /* 0x000000ff0400728c */ /* 0x000fd2000bf05270 */
[----:B------:R-:W-:Y:S05]  /*7f10*/  BRA.U !UP0, `(.L_x_120) ;  /* 0x0000000108487547 */ /* 0x000fea000b800000 */
[----:B------:R-:W2:Y:S02]  /*7f20*/  LDCU.64 UR4, c[0x0][0x990] ;  /* 0x00013200ff0477ac */ /* 0x000ea40008000a00 */
[----:B--2---:R-:W-:-:S04]  /*7f30*/  UISETP.NE.U32.AND UP0, UPT, UR4, URZ, UPT ;  /* 0x000000ff0400728c */ /* 0x004fc8000bf05070 */
[----:B------:R-:W-:-:S09]  /*7f40*/  UISETP.NE.AND.EX UP0, UPT, UR5, URZ, UPT, UP0 ;  /* 0x000000ff0500728c */ /* 0x000fd2000bf05300 */
[----:B------:R-:W-:Y:S05]  /*7f50*/  BRA.U UP0, `(.L_x_121) ;  /* 0x00000001000c7547 */ /* 0x000fea000b800000 */
[----:B------:R-:W-:-:S13]  /*7f60*/  FSETP.NEU.AND P0, PT, R26, RZ, PT ;  /* 0x000000ff1a00720b */ /* 0x000fda0003f0d000 */
[----:B------:R-:W-:Y:S05]  /*7f70*/  @!P0 EXIT ;  /* 0x000000000000894d */ /* 0x000fea0003800000 */
[----:B------:R-:W-:Y:S05]  /*7f80*/  BRA `(.L_x_120) ;  /* 0x00000000002c7947 */ /* 0x000fea0003800000 */
.L_x_121:
[----:B------:R-:W-:Y:S01]  /*7f90*/  ISETP.NE.AND P0, PT, R65, RZ, PT ;  /* 0x000000ff4100720c */ /* 0x000fe20003f05270 */
[----:B------:R-:W-:-:S12]  /*7fa0*/  BSSY.RECONVERGENT B0, `(.L_x_120) ;  /* 0x0000009000007945 */ /* 0x000fd80003800200 */
[----:B------:R-:W-:Y:S05]  /*7fb0*/  @P0 BRA `(.L_x_122) ;  /* 0x0000000000140947 */ /* 0x000fea0003800000 */
[----:B------:R-:W2:Y:S02]  /*7fc0*/  LDCU.64 UR4, c[0x0][0x988] ;  /* 0x00013100ff0477ac */ /* 0x000ea40008000a00 */
[----:B--2---:R-:W-:-:S04]  /*7fd0*/  ISETP.NE.U32.AND P0, PT, RZ, UR4, PT ;  /* 0x00000004ff007c0c */ /* 0x004fc8000bf05070 */
[----:B------:R-:W-:-:S13]  /*7fe0*/  ISETP.NE.AND.EX P0, PT, RZ, UR5, PT, P0 ;  /* 0x00000005ff007c0c */ /* 0x000fda000bf05300 */
[----:B------:R-:W-:Y:S05]  /*7ff0*/  @!P0 EXIT ;  /* 0x000000000000894d */ /* 0x000fea0003800000 */
[----:B------:R-:W-:Y:S05]  /*8000*/  BRA `(.L_x_123) ;  /* 0x0000000000087947 */ /* 0x000fea0003800000 */
.L_x_122:
[----:B------:R-:W-:-:S13]  /*8010*/  FSETP.NEU.AND P0, PT, R26, RZ, PT ;  /* 0x000000ff1a00720b */ /* 0x000fda0003f0d000 */
[----:B------:R-:W-:Y:S05]  /*8020*/  @!P0 EXIT ;  /* 0x000000000000894d */ /* 0x000fea0003800000 */
.L_x_123:
[----:B------:R-:W-:Y:S05]  /*8030*/  BSYNC.RECONVERGENT B0 ;  /* 0x0000000000007941 */ /* 0x000fea0003800200 */
.L_x_120:
[----:B------:R-:W2:Y:S01]  /*8040*/  S2UR UR5, SR_CgaCtaId ;  /* 0x00000000000579c3 */ /* 0x000ea20000008800 */
[----:B------:R-:W-:Y:S01]  /*8050*/  ULEA UR4, UR51, UR49, 0x3 ;  /* 0x0000003133047291 */ /* 0x000fe2000f8e18ff */
[----:B------:R-:W-:-:S04]  /*8060*/  DEPBAR.LE SB0, 0x0 ;  /* 0x000080000000791a */ /* 0x000fc80000000000 */
[----:B------:R-:W-:-:S04]  /*8070*/  UIADD3 UR4, UPT, UPT, UR4, 0xe8, URZ ;  /* 0x000000e804047890 */ /* 0x000fc8000fffe0ff */
[----:B--2---:R-:W-:-:S09]  /*8080*/  UPRMT UR4, UR5, 0x654, UR4 ;  /* 0x0000065405047896 */ /* 0x004fd20008000004 */
[----:B------:R-:W-:Y:S01]  /*8090*/  SYNCS.ARRIVE.TRANS64.RED.A1T0 RZ, [UR4], RZ ;  /* 0x000000ffffff79a7 */ /* 0x000fe20008100404 */
[----:B------:R-:W-:Y:S05]  /*80a0*/  EXIT ;  /* 0x000000000000794d */ /* 0x000fea0003800000 */
.L_x_25:
[----:B------:R-:W-:Y:S07]  /*80b0*/  MOV R0, UR9 ;  /* 0x0000000900007c02 */ /* 0x000fee0008000f00 */
.L_x_124:
[----:B--2---:R2:W3:Y:S02]  /*80c0*/  SYNCS.PHASECHK.TRANS64.TRYWAIT P0, [R0+URZ+0x68], R5 ;  /* 0x00006805000075a7 */ /* 0x0044e400080011ff */
[----:B---3--:R-:W-:Y:S05]  /*80d0*/  @!P0 NANOSLEEP.SYNCS 0x989680 ;  /* 0x009896800000895d */ /* 0x008fea0003900000 */
[----:B------:R-:W3:Y:S02]  /*80e0*/  @!P0 SYNCS.PHASECHK.TRANS64 P0, [R0+URZ+0x68], R5 ;  /* 0x00006805000085a7 */ /* 0x000ee400080010ff */
[----:B---3--:R-:W-:Y:S05]  /*80f0*/  @!P0 BRA `(.L_x_124) ;  /* 0xfffffffc00f08947 */ /* 0x008fea000383ffff */
[----:B------:R-:W-:Y:S05]  /*8100*/  BRA `(.L_x_24) ;  /* 0xffffff9800947947 */ /* 0x000fea000383ffff */
.L_x_32:
[----:B------:R-:W-:Y:S07]  /*8110*/  MOV R0, UR9 ;  /* 0x0000000900007c02 */ /* 0x000fee0008000f00 */
.L_x_125:
[----:B-1----:R1:W2:Y:S02]  /*8120*/  SYNCS.PHASECHK.TRANS64.TRYWAIT P0, [R0+URZ+0x68], R5 ;  /* 0x00006805000075a7 */ /* 0x0022a400080011ff */
[----:B--2---:R-:W-:Y:S05]  /*8130*/  @!P0 NANOSLEEP.SYNCS 0x989680 ;  /* 0x009896800000895d */ /* 0x004fea0003900000 */
[----:B------:R-:W2:Y:S02]  /*8140*/  @!P0 SYNCS.PHASECHK.TRANS64 P0, [R0+URZ+0x68], R5 ;  /* 0x00006805000085a7 */ /* 0x000ea400080010ff */
[----:B--2---:R-:W-:Y:S05]  /*8150*/  @!P0 BRA `(.L_x_125) ;  /* 0xfffffffc00f08947 */ /* 0x004fea000383ffff */
[----:B------:R-:W-:Y:S05]  /*8160*/  BRA `(.L_x_31) ;  /* 0xffffffa000307947 */ /* 0x000fea000383ffff */
.L_x_37:
[----:B-1----:R-:W-:-:S07]  /*8170*/  MOV R0, UR29 ;  /* 0x0000001d00007c02 */ /* 0x002fce0008000f00 */
.L_x_126:
[----:B-1----:R1:W2:Y:S02]  /*8180*/  SYNCS.PHASECHK.TRANS64.TRYWAIT P0, [R0+URZ+0x110], R4 ;  /* 0x00011004000075a7 */ /* 0x0022a400080011ff */
[----:B--2---:R-:W-:Y:S05]  /*8190*/  @!P0 NANOSLEEP.SYNCS 0x989680 ;  /* 0x009896800000895d */ /* 0x004fea0003900000 */
[----:B------:R-:W2:Y:S02]  /*81a0*/  @!P0 SYNCS.PHASECHK.TRANS64 P0, [R0+URZ+0x110], R4 ;  /* 0x00011004000085a7 */ /* 0x000ea400080010ff */
[----:B--2---:R-:W-:Y:S05]  /*81b0*/  @!P0 BRA `(.L_x_126) ;  /* 0xfffffffc00f08947 */ /* 0x004fea000383ffff */
[----:B------:R-:W-:Y:S05]  /*81c0*/  BRA `(.L_x_127) ;  /* 0xffffffa400147947 */ /* 0x000fea000383ffff */
.L_x_41:
[----:B------:R-:W-:-:S07]  /*81d0*/  MOV R0, UR4 ;  /* 0x0000000400007c02 */ /* 0x000fce0008000f00 */
.L_x_128:
[----:B-1----:R1:W2:Y:S02]  /*81e0*/  SYNCS.PHASECHK.TRANS64.TRYWAIT P0, [R0+URZ], R2 ;  /* 0x00000002000075a7 */ /* 0x0022a400080011ff */
[----:B--2---:R-:W-:Y:S05]  /*81f0*/  @!P0 NANOSLEEP.SYNCS 0x989680 ;  /* 0x009896800000895d */ /* 0x004fea0003900000 */
[----:B------:R-:W2:Y:S02]  /*8200*/  @!P0 SYNCS.PHASECHK.TRANS64 P0, [R0+URZ], R2 ;  /* 0x00000002000085a7 */ /* 0x000ea400080010ff */
[----:B--2---:R-:W-:Y:S05]  /*8210*/  @!P0 BRA `(.L_x_128) ;  /* 0xfffffffc00f08947 */ /* 0x004fea000383ffff */
[----:B------:R-:W-:Y:S05]  /*8220*/  BRA `(.L_x_129) ;  /* 0xffffffa800a87947 */ /* 0x000fea000383ffff */
.L_x_42:
[----:B------:R-:W-:-:S07]  /*8230*/  MOV R0, UR5 ;  /* 0x0000000500007c02 */ /* 0x000fce0008000f00 */
.L_x_130:
[----:B-1----:R1:W2:Y:S02]  /*8240*/  SYNCS.PHASECHK.TRANS64.TRYWAIT P0, [R0+URZ], R3 ;  /* 0x00000003000075a7 */ /* 0x0022a400080011ff */
[----:B--2---:R-:W-:Y:S05]  /*8250*/  @!P0 NANOSLEEP.SYNCS 0x989680 ;  /* 0x009896800000895d */ /* 0x004fea0003900000 */
[----:B------:R-:W2:Y:S02]  /*8260*/  @!P0 SYNCS.PHASECHK.TRANS64 P0, [R0+URZ], R3 ;  /* 0x00000003000085a7 */ /* 0x000ea400080010ff */
[----:B--2---:R-:W-:Y:S05]  /*8270*/  @!P0 BRA `(.L_x_130) ;  /* 0xfffffffc00f08947 */ /* 0x004fea000383ffff */
[----:B------:R-:W-:Y:S05]  /*8280*/  BRA `(.L_x_131) ;  /* 0xffffffa800b47947 */ /* 0x000fea000383ffff */
.L_x_43:
[----:B------:R-:W-:-:S07]  /*8290*/  MOV R0, UR5 ;  /* 0x0000000500007c02 */ /* 0x000fce0008000f00 */
.L_x_132:
[----:B-1----:R1:W2:Y:S02]  /*82a0*/  SYNCS.PHASECHK.TRANS64.TRYWAIT P0, [R0+URZ], R3 ;  /* 0x00000003000075a7 */ /* 0x0022a400080011ff */
[----:B--2---:R-:W-:Y:S05]  /*82b0*/  @!P0 NANOSLEEP.SYNCS 0x989680 ;  /* 0x009896800000895d */ /* 0x004fea0003900000 */
[----:B------:R-:W2:Y:S02]  /*82c0*/  @!P0 SYNCS.PHASECHK.TRANS64 P0, [R0+URZ], R3 ;  /* 0x00000003000085a7 */ /* 0x000ea400080010ff */
[----:B--2---:R-:W-:Y:S05]  /*82d0*/  @!P0 BRA `(.L_x_132) ;  /* 0xfffffffc00f08947 */ /* 0x004fea000383ffff */
[----:B------:R-:W-:Y:S05]  /*82e0*/  BRA `(.L_x_133) ;  /* 0xffffffa800c07947 */ /* 0x000fea000383ffff */
.L_x_44:
[----:B------:R-:W-:-:S07]  /*82f0*/  MOV R0, UR5 ;  /* 0x0000000500007c02 */ /* 0x000fce0008000f00 */
.L_x_134:
[----:B-1----:R1:W2:Y:S02]  /*8300*/  SYNCS.PHASECHK.TRANS64.TRYWAIT P0, [R0+URZ], R3 ;  /* 0x00000003000075a7 */ /* 0x0022a400080011ff */
[----:B--2---:R-:W-:Y:S05]  /*8310*/  @!P0 NANOSLEEP.SYNCS 0x989680 ;  /* 0x009896800000895d */ /* 0x004fea0003900000 */
[----:B------:R-:W2:Y:S02]  /*8320*/  @!P0 SYNCS.PHASECHK.TRANS64 P0, [R0+URZ], R3 ;  /* 0x00000003000085a7 */ /* 0x000ea400080010ff */
[----:B--2---:R-:W-:Y:S05]  /*8330*/  @!P0 BRA `(.L_x_134) ;  /* 0xfffffffc00f08947 */ /* 0x004fea000383ffff */
[----:B------:R-:W-:Y:S05]  /*8340*/  BRA `(.L_x_135) ;  /* 0xffffffa800cc7947 */ /* 0x000fea000383ffff */
.L_x_45:
[----:B------:R-:W-:-:S07]  /*8350*/  MOV R0, UR5 ;  /* 0x0000000500007c02 */ /* 0x000fce0008000f00 */
.L_x_136:
[----:B-1----:R1:W2:Y:S02]  /*8360*/  SYNCS.PHASECHK.TRANS64.TRYWAIT P0, [R0+URZ], R3 ;  /* 0x00000003000075a7 */ /* 0x0022a400080011ff */
[----:B--2---:R-:W-:Y:S05]  /*8370*/  @!P0 NANOSLEEP.SYNCS 0x989680 ;  /* 0x009896800000895d */ /* 0x004fea0003900000 */
[----:B------:R-:W2:Y:S02]  /*8380*/  @!P0 SYNCS.PHASECHK.TRANS64 P0, [R0+URZ], R3 ;  /* 0x00000003000085a7 */ /* 0x000ea400080010ff */
[----:B--2---:R-:W-:Y:S05]  /*8390*/  @!P0 BRA `(.L_x_136) ;  /* 0xfffffffc00f08947 */ /* 0x004fea000383ffff */
[----:B------:R-:W-:Y:S05]  /*83a0*/  BRA `(.L_x_137) ;  /* 0xffffffa800d87947 */ /* 0x000fea000383ffff */
.L_x_46:
[----:B------:R-:W-:-:S07]  /*83b0*/  MOV R0, UR5 ;  /* 0x0000000500007c02 */ /* 0x000fce0008000f00 */
.L_x_138:
[----:B-1----:R1:W2:Y:S02]  /*83c0*/  SYNCS.PHASECHK.TRANS64.TRYWAIT P0, [R0+URZ], R3 ;  /* 0x00000003000075a7 */ /* 0x0022a400080011ff */
[----:B--2---:R-:W-:Y:S05]  /*83d0*/  @!P0 NANOSLEEP.SYNCS 0x989680 ;  /* 0x009896800000895d */ /* 0x004fea0003900000 */
[----:B------:R-:W2:Y:S02]  /*83e0*/  @!P0 SYNCS.PHASECHK.TRANS64 P0, [R0+URZ], R3 ;  /* 0x00000003000085a7 */ /* 0x000ea400080010ff */
[----:B--2---:R-:W-:Y:S05]  /*83f0*/  @!P0 BRA `(.L_x_138) ;  /* 0xfffffffc00f08947 */ /* 0x004fea000383ffff */
[----:B------:R-:W-:Y:S05]  /*8400*/  BRA `(.L_x_139) ;  /* 0xffffffa800e47947 */ /* 0x000fea000383ffff */
.L_x_47:
[----:B------:R-:W-:-:S07]  /*8410*/  MOV R0, UR5 ;  /* 0x0000000500007c02 */ /* 0x000fce0008000f00 */
.L_x_140:
[----:B-1----:R1:W2:Y:S02]  /*8420*/  SYNCS.PHASECHK.TRANS64.TRYWAIT P0, [R0+URZ], R3 ;  /* 0x00000003000075a7 */ /* 0x0022a400080011ff */
[----:B--2---:R-:W-:Y:S05]  /*8430*/  @!P0 NANOSLEEP.SYNCS 0x989680 ;  /* 0x009896800000895d */ /* 0x004fea0003900000 */
[----:B------:R-:W2:Y:S02]  /*8440*/  @!P0 SYNCS.PHASECHK.TRANS64 P0, [R0+URZ], R3 ;  /* 0x00000003000085a7 */ /* 0x000ea400080010ff */
[----:B--2---:R-:W-:Y:S05]  /*8450*/  @!P0 BRA `(.L_x_140) ;  /* 0xfffffffc00f08947 */ /* 0x004fea000383ffff */
[----:B------:R-:W-:Y:S05]  /*8460*/  BRA `(.L_x_141) ;  /* 0xffffffa800f07947 */ /* 0x000fea000383ffff */
.L_x_48:
[----:B------:R-:W-:-:S07]  /*8470*/  MOV R0, UR5 ;  /* 0x0000000500007c02 */ /* 0x000fce0008000f00 */
.L_x_142:
[----:B-1----:R1:W2:Y:S02]  /*8480*/  SYNCS.PHASECHK.TRANS64.TRYWAIT P0, [R0+URZ], R3 ;  /* 0x00000003000075a7 */ /* 0x0022a400080011ff */
[----:B--2---:R-:W-:Y:S05]  /*8490*/  @!P0 NANOSLEEP.SYNCS 0x989680 ;  /* 0x009896800000895d */ /* 0x004fea0003900000 */
[----:B------:R-:W2:Y:S02]  /*84a0*/  @!P0 SYNCS.PHASECHK.TRANS64 P0, [R0+URZ], R3 ;  /* 0x00000003000085a7 */ /* 0x000ea400080010ff */
[----:B--2---:R-:W-:Y:S05]  /*84b0*/  @!P0 BRA `(.L_x_142) ;  /* 0xfffffffc00f08947 */ /* 0x004fea000383ffff */
[----:B------:R-:W-:Y:S05]  /*84c0*/  BRA `(.L_x_143) ;  /* 0xffffffa800fc7947 */ /* 0x000fea000383ffff */
.L_x_49:
[----:B------:R-:W-:-:S07]  /*84d0*/  MOV R0, UR5 ;  /* 0x0000000500007c02 */ /* 0x000fce0008000f00 */
.L_x_144:
[----:B-1----:R1:W2:Y:S02]  /*84e0*/  SYNCS.PHASECHK.TRANS64.TRYWAIT P0, [R0+URZ], R3 ;  /* 0x00000003000075a7 */ /* 0x0022a400080011ff */
[----:B--2---:R-:W-:Y:S05]  /*84f0*/  @!P0 NANOSLEEP.SYNCS 0x989680 ;  /* 0x009896800000895d */ /* 0x004fea0003900000 */
[----:B------:R-:W2:Y:S02]  /*8500*/  @!P0 SYNCS.PHASECHK.TRANS64 P0, [R0+URZ], R3 ;  /* 0x00000003000085a7 */ /* 0x000ea400080010ff */
[----:B--2---:R-:W-:Y:S05]  /*8510*/  @!P0 BRA `(.L_x_144) ;  /* 0xfffffffc00f08947 */ /* 0x004fea000383ffff */
[----:B------:R-:W-:Y:S05]  /*8520*/  BRA `(.L_x_145) ;  /* 0xffffffac00087947 */ /* 0x000fea000383ffff */
.L_x_50:
[----:B------:R-:W-:-:S07]  /*8530*/  MOV R0, UR5 ;  /* 0x0000000500007c02 */ /* 0x000fce0008000f00 */
.L_x_146:
[----:B-1----:R1:W2:Y:S02]  /*8540*/  SYNCS.PHASECHK.TRANS64.TRYWAIT P0, [R0+URZ], R3 ;  /* 0x00000003000075a7 */ /* 0x0022a400080011ff */
[----:B--2---:R-:W-:Y:S05]  /*8550*/  @!P0 NANOSLEEP.SYNCS 0x989680 ;  /* 0x009896800000895d */ /* 0x004fea0003900000 */
[----:B------:R-:W2:Y:S02]  /*8560*/  @!P0 SYNCS.PHASECHK.TRANS64 P0, [R0+URZ], R3 ;  /* 0x00000003000085a7 */ /* 0x000ea400080010ff */
[----:B--2---:R-:W-:Y:S05]  /*8570*/  @!P0 BRA `(.L_x_146) ;  /* 0xfffffffc00f08947 */ /* 0x004fea000383ffff */
[----:B------:R-:W-:Y:S05]  /*8580*/  BRA `(.L_x_147) ;  /* 0xffffffac00147947 */ /* 0x000fea000383ffff */
.L_x_51:
[----:B------:R-:W-:-:S07]  /*8590*/  MOV R0, UR5 ;  /* 0x0000000500007c02 */ /* 0x000fce0008000f00 */
.L_x_148:
[----:B-1----:R1:W2:Y:S02]  /*85a0*/  SYNCS.PHASECHK.TRANS64.TRYWAIT P0, [R0+URZ], R3 ;  /* 0x00000003000075a7 */ /* 0x0022a400080011ff */
[----:B--2---:R-:W-:Y:S05]  /*85b0*/  @!P0 NANOSLEEP.SYNCS 0x989680 ;  /* 0x009896800000895d */ /* 0x004fea0003900000 */
[----:B------:R-:W2:Y:S02]  /*85c0*/  @!P0 SYNCS.PHASECHK.TRANS64 P0, [R0+URZ], R3 ;  /* 0x00000003000085a7 */ /* 0x000ea400080010ff */
[----:B--2---:R-:W-:Y:S05]  /*85d0*/  @!P0 BRA `(.L_x_148) ;  /* 0xfffffffc00f08947 */ /* 0x004fea000383ffff */
[----:B------:R-:W-:Y:S05]  /*85e0*/  BRA `(.L_x_149) ;  /* 0xffffffac00207947 */ /* 0x000fea000383ffff */
.L_x_52:
[----:B------:R-:W-:-:S07]  /*85f0*/  MOV R0, UR5 ;  /* 0x0000000500007c02 */ /* 0x000fce0008000f00 */
.L_x_150:
[----:B-1----:R1:W2:Y:S02]  /*8600*/  SYNCS.PHASECHK.TRANS64.TRYWAIT P0, [R0+URZ], R3 ;  /* 0x00000003000075a7 */ /* 0x0022a400080011ff */
[----:B--2---:R-:W-:Y:S05]  /*8610*/  @!P0 NANOSLEEP.SYNCS 0x989680 ;  /* 0x009896800000895d */ /* 0x004fea0003900000 */
[----:B------:R-:W2:Y:S02]  /*8620*/  @!P0 SYNCS.PHASECHK.TRANS64 P0, [R0+URZ], R3 ;  /* 0x00000003000085a7 */ /* 0x000ea400080010ff */
[----:B--2---:R-:W-:Y:S05]  /*8630*/  @!P0 BRA `(.L_x_150) ;  /* 0xfffffffc00f08947 */ /* 0x004fea000383ffff */
[----:B------:R-:W-:Y:S05]  /*8640*/  BRA `(.L_x_151) ;  /* 0xffffffac002c7947 */ /* 0x000fea000383ffff */
.L_x_55:
[----:B------:R-:W-:-:S07]  /*8650*/  MOV R4, UR4 ;  /* 0x0000000400047c02 */ /* 0x000fce0008000f00 */
.L_x_152:
[----:B-1----:R1:W2:Y:S02]  /*8660*/  SYNCS.PHASECHK.TRANS64.TRYWAIT P1, [R4+URZ+0x118], R6 ;  /* 0x00011806040075a7 */ /* 0x0022a400080211ff */
[----:B--2---:R-:W-:Y:S05]  /*8670*/  @!P1 NANOSLEEP.SYNCS 0x989680 ;  /* 0x009896800000995d */ /* 0x004fea0003900000 */
[----:B------:R-:W2:Y:S02]  /*8680*/  @!P1 SYNCS.PHASECHK.TRANS64 P1, [R4+URZ+0x118], R6 ;  /* 0x00011806040095a7 */ /* 0x000ea400080210ff */
[----:B--2---:R-:W-:Y:S05]  /*8690*/  @!P1 BRA `(.L_x_152) ;  /* 0xfffffffc00f09947 */ /* 0x004fea000383ffff */
[----:B------:R-:W-:Y:S05]  /*86a0*/  BRA `(.L_x_153) ;  /* 0xffffffac00987947 */ /* 0x000fea000383ffff */
.L_x_56:
[----:B-1----:R-:W-:-:S07]  /*86b0*/  MOV R4, UR4 ;  /* 0x0000000400047c02 */ /* 0x002fce0008000f00 */
.L_x_154:
[----:B-1----:R1:W2:Y:S02]  /*86c0*/  SYNCS.PHASECHK.TRANS64.TRYWAIT P1, [R4+URZ+0x110], R5 ;  /* 0x00011005040075a7 */ /* 0x0022a400080211ff */
[----:B--2---:R-:W-:Y:S05]  /*86d0*/  @!P1 NANOSLEEP.SYNCS 0x989680 ;  /* 0x009896800000995d */ /* 0x004fea0003900000 */
[----:B------:R-:W2:Y:S02]  /*86e0*/  @!P1 SYNCS.PHASECHK.TRANS64 P1, [R4+URZ+0x110], R5 ;  /* 0x00011005040095a7 */ /* 0x000ea400080210ff */
[----:B--2---:R-:W-:Y:S05]  /*86f0*/  @!P1 BRA `(.L_x_154) ;  /* 0xfffffffc00f09947 */ /* 0x004fea000383ffff */
[----:B------:R-:W-:Y:S05]  /*8700*/  BRA `(.L_x_155) ;  /* 0xffffffac00a07947 */ /* 0x000fea000383ffff */
.L_x_64:
[----:B------:R-:W-:-:S07]  /*8710*/  MOV R2, UR20 ;  /* 0x0000001400027c02 */ /* 0x000fce0008000f00 */
.L_x_156:
[----:B-1----:R1:W2:Y:S02]  /*8720*/  SYNCS.PHASECHK.TRANS64.TRYWAIT P0, [R2+URZ+0x110], R4 ;  /* 0x00011004020075a7 */ /* 0x0022a400080011ff */
[----:B--2---:R-:W-:Y:S05]  /*8730*/  @!P0 NANOSLEEP.SYNCS 0x989680 ;  /* 0x009896800000895d */ /* 0x004fea0003900000 */
[----:B------:R-:W2:Y:S02]  /*8740*/  @!P0 SYNCS.PHASECHK.TRANS64 P0, [R2+URZ+0x110], R4 ;  /* 0x00011004020085a7 */ /* 0x000ea400080010ff */
[----:B--2---:R-:W-:Y:S05]  /*8750*/  @!P0 BRA `(.L_x_156) ;  /* 0xfffffffc00f08947 */ /* 0x004fea000383ffff */
[----:B------:R-:W-:Y:S05]  /*8760*/  BRA `(.L_x_157) ;  /* 0xffffffb400307947 */ /* 0x000fea000383ffff */
.L_x_65:
[----:B------:R-:W-:-:S07]  /*8770*/  MOV R4, UR25 ;  /* 0x0000001900047c02 */ /* 0x000fce0008000f00 */
.L_x_158:
[----:B-1----:R1:W2:Y:S02]  /*8780*/  SYNCS.PHASECHK.TRANS64.TRYWAIT P0, [R4+URZ+0x130], R2 ;  /* 0x00013002040075a7 */ /* 0x0022a400080011ff */
[----:B--2---:R-:W-:Y:S05]  /*8790*/  @!P0 NANOSLEEP.SYNCS 0x989680 ;  /* 0x009896800000895d */ /* 0x004fea0003900000 */
[----:B------:R-:W2:Y:S02]  /*87a0*/  @!P0 SYNCS.PHASECHK.TRANS64 P0, [R4+URZ+0x130], R2 ;  /* 0x00013002040085a7 */ /* 0x000ea400080010ff */
[----:B--2---:R-:W-:Y:S05]  /*87b0*/  @!P0 BRA `(.L_x_158) ;  /* 0xfffffffc00f08947 */ /* 0x004fea000383ffff */
[----:B------:R-:W-:Y:S05]  /*87c0*/  BRA `(.L_x_159) ;  /* 0xffffffb4004c7947 */ /* 0x000fea000383ffff */
.L_x_68:
[----:B-1----:R-:W-:Y:S07]  /*87d0*/  MOV R2, UR18 ;  /* 0x0000001200027c02 */ /* 0x002fee0008000f00 */
.L_x_160:
[----:B-1----:R1:W2:Y:S02]  /*87e0*/  SYNCS.PHASECHK.TRANS64.TRYWAIT P0, [R2+URZ], R5 ;  /* 0x00000005020075a7 */ /* 0x0022a400080011ff */
[----:B--2---:R-:W-:Y:S05]  /*87f0*/  @!P0 NANOSLEEP.SYNCS 0x989680 ;  /* 0x009896800000895d */ /* 0x004fea0003900000 */
[----:B------:R-:W2:Y:S02]  /*8800*/  @!P0 SYNCS.PHASECHK.TRANS64 P0, [R2+URZ], R5 ;  /* 0x00000005020085a7 */ /* 0x000ea400080010ff */
[----:B--2---:R-:W-:Y:S05]  /*8810*/  @!P0 BRA `(.L_x_160) ;  /* 0xfffffffc00f08947 */ /* 0x004fea000383ffff */
[----:B------:R-:W-:Y:S05]  /*8820*/  BRA `(.L_x_67) ;  /* 0xffffffb400707947 */ /* 0x000fea000383ffff */
.L_x_71:
[----:B------:R-:W-:-:S07]  /*8830*/  MOV R2, UR4 ;  /* 0x0000000400027c02 */ /* 0x000fce0008000f00 */
.L_x_161:
[----:B-1----:R1:W3:Y:S02]  /*8840*/  SYNCS.PHASECHK.TRANS64.TRYWAIT P0, [R2+URZ], R3 ;  /* 0x00000003020075a7 */ /* 0x0022e400080011ff */
[----:B---3--:R-:W-:Y:S05]  /*8850*/  @!P0 NANOSLEEP.SYNCS 0x989680 ;  /* 0x009896800000895d */ /* 0x008fea0003900000 */
[----:B------:R-:W3:Y:S02]  /*8860*/  @!P0 SYNCS.PHASECHK.TRANS64 P0, [R2+URZ], R3 ;  /* 0x00000003020085a7 */ /* 0x000ee400080010ff */
[----:B---3--:R-:W-:Y:S05]  /*8870*/  @!P0 BRA `(.L_x_161) ;  /* 0xfffffffc00f08947 */ /* 0x008fea000383ffff */
[----:B------:R-:W-:Y:S05]  /*8880*/  BRA `(.L_x_162) ;  /* 0xffffffb8006c7947 */ /* 0x000fea000383ffff */
.L_x_72:
[----:B------:R-:W-:-:S07]  /*8890*/  MOV R2, UR4 ;  /* 0x0000000400027c02 */ /* 0x000fce0008000f00 */
.L_x_163:
[----:B-1----:R1:W2:Y:S02]  /*88a0*/  SYNCS.PHASECHK.TRANS64.TRYWAIT P0, [R2+URZ], R3 ;  /* 0x00000003020075a7 */ /* 0x0022a400080011ff */
[----:B--2---:R-:W-:Y:S05]  /*88b0*/  @!P0 NANOSLEEP.SYNCS 0x989680 ;  /* 0x009896800000895d */ /* 0x004fea0003900000 */
[----:B------:R-:W2:Y:S02]  /*88c0*/  @!P0 SYNCS.PHASECHK.TRANS64 P0, [R2+URZ], R3 ;  /* 0x00000003020085a7 */ /* 0x000ea400080010ff */
[----:B--2---:R-:W-:Y:S05]  /*88d0*/  @!P0 BRA `(.L_x_163) ;  /* 0xfffffffc00f08947 */ /* 0x004fea000383ffff */
[----:B------:R-:W-:Y:S05]  /*88e0*/  BRA `(.L_x_164) ;  /* 0xffffffb800787947 */ /* 0x000fea000383ffff */
.L_x_77:
[----:B------:R-:W-:Y:S07]  /*88f0*/  MOV R0, UR24 ;  /* 0x0000001800007c02 */ /* 0x000fee0008000f00 */
.L_x_165:
[----:B---3--:R3:W4:Y:S02]  /*8900*/  SYNCS.PHASECHK.TRANS64.TRYWAIT P0, [R0+URZ+0x110], R2 ;  /* 0x00011002000075a7 */ /* 0x00872400080011ff */
[----:B----4-:R-:W-:Y:S05]  /*8910*/  @!P0 NANOSLEEP.SYNCS 0x989680 ;  /* 0x009896800000895d */ /* 0x010fea0003900000 */
[----:B------:R-:W4:Y:S02]  /*8920*/  @!P0 SYNCS.PHASECHK.TRANS64 P0, [R0+URZ+0x110], R2 ;  /* 0x00011002000085a7 */ /* 0x000f2400080010ff */
[----:B----4-:R-:W-:Y:S05]  /*8930*/  @!P0 BRA `(.L_x_165) ;  /* 0xfffffffc00f08947 */ /* 0x010fea000383ffff */
[----:B------:R-:W-:Y:S05]  /*8940*/  BRA `(.L_x_166) ;  /* 0xffffffbc00bc7947 */ /* 0x000fea000383ffff */
.L_x_80:
[----:B------:R-:W-:Y:S07]  /*8950*/  MOV R0, UR24 ;  /* 0x0000001800007c02 */ /* 0x000fee0008000f00 */
.L_x_167:
[----:B-1----:R1:W3:Y:S02]  /*8960*/  SYNCS.PHASECHK.TRANS64.TRYWAIT P2, [R0+URZ+0x108], R2 ;  /* 0x00010802000075a7 */ /* 0x0022e400080411ff */
[----:B---3--:R-:W-:Y:S05]  /*8970*/  @!P2 NANOSLEEP.SYNCS 0x989680 ;  /* 0x009896800000a95d */ /* 0x008fea0003900000 */
[----:B------:R-:W3:Y:S02]  /*8980*/  @!P2 SYNCS.PHASECHK.TRANS64 P2, [R0+URZ+0x108], R2 ;  /* 0x000108020000a5a7 */ /* 0x000ee400080410ff */
[----:B---3--:R-:W-:Y:S05]  /*8990*/  @!P2 BRA `(.L_x_167) ;  /* 0xfffffffc00f0a947 */ /* 0x008fea000383ffff */
[----:B------:R-:W-:Y:S05]  /*89a0*/  BRA `(.L_x_79) ;  /* 0xffffffc4001c7947 */ /* 0x000fea000383ffff */
.L_x_83:
[----:B------:R-:W-:Y:S07]  /*89b0*/  MOV R2, UR7 ;  /* 0x0000000700027c02 */ /* 0x000fee0008000f00 */
.L_x_168:
[----:B-1----:R1:W3:Y:S02]  /*89c0*/  SYNCS.PHASECHK.TRANS64.TRYWAIT P1, [R2+URZ+0xe8], R8 ;  /* 0x0000e808020075a7 */ /* 0x0022e400080211ff */
[----:B---3--:R-:W-:Y:S05]  /*89d0*/  @!P1 NANOSLEEP.SYNCS 0x989680 ;  /* 0x009896800000995d */ /* 0x008fea0003900000 */
[----:B------:R-:W3:Y:S02]  /*89e0*/  @!P1 SYNCS.PHASECHK.TRANS64 P1, [R2+URZ+0xe8], R8 ;  /* 0x0000e808020095a7 */ /* 0x000ee400080210ff */
[----:B---3--:R-:W-:Y:S05]  /*89f0*/  @!P1 BRA `(.L_x_168) ;  /* 0xfffffffc00f09947 */ /* 0x008fea000383ffff */
[----:B------:R-:W-:Y:S05]  /*8a00*/  BRA `(.L_x_169) ;  /* 0xffffffc400d87947 */ /* 0x000fea000383ffff */
.L_x_84:
[----:B------:R-:W-:Y:S07]  /*8a10*/  MOV R0, UR4 ;  /* 0x0000000400007c02 */ /* 0x000fee0008000f00 */
.L_x_170:
[----:B-1----:R1:W3:Y:S02]  /*8a20*/  SYNCS.PHASECHK.TRANS64.TRYWAIT P0, [R0+URZ+0xe8], R2 ;  /* 0x0000e802000075a7 */ /* 0x0022e400080011ff */
[----:B---3--:R-:W-:Y:S05]  /*8a30*/  @!P0 NANOSLEEP.SYNCS 0x989680 ;  /* 0x009896800000895d */ /* 0x008fea0003900000 */
[----:B------:R-:W3:Y:S02]  /*8a40*/  @!P0 SYNCS.PHASECHK.TRANS64 P0, [R0+URZ+0xe8], R2 ;  /* 0x0000e802000085a7 */ /* 0x000ee400080010ff */
[----:B---3--:R-:W-:Y:S05]  /*8a50*/  @!P0 BRA `(.L_x_170) ;  /* 0xfffffffc00f08947 */ /* 0x008fea000383ffff */
[----:B------:R-:W-:Y:S05]  /*8a60*/  BRA `(.L_x_171) ;  /* 0xffffffc800487947 */ /* 0x000fea000383ffff */
.L_x_86:
[----:B------:R-:W-:-:S07]  /*8a70*/  MOV R0, UR4 ;  /* 0x0000000400007c02 */ /* 0x000fce0008000f00 */
.L_x_172:
[----:B-1----:R1:W4:Y:S02]  /*8a80*/  SYNCS.PHASECHK.TRANS64.TRYWAIT P0, [R0+URZ], R2 ;  /* 0x00000002000075a7 */ /* 0x00232400080011ff */
[----:B----4-:R-:W-:Y:S05]  /*8a90*/  @!P0 NANOSLEEP.SYNCS 0x989680 ;  /* 0x009896800000895d */ /* 0x010fea0003900000 */
[----:B------:R-:W4:Y:S02]  /*8aa0*/  @!P0 SYNCS.PHASECHK.TRANS64 P0, [R0+URZ], R2 ;  /* 0x00000002000085a7 */ /* 0x000f2400080010ff */
[----:B----4-:R-:W-:Y:S05]  /*8ab0*/  @!P0 BRA `(.L_x_172) ;  /* 0xfffffffc00f08947 */ /* 0x010fea000383ffff */
[----:B------:R-:W-:Y:S05]  /*8ac0*/  BRA `(.L_x_173) ;  /* 0xffffffc800cc7947 */ /* 0x000fea000383ffff */
.L_x_87:
[----:B------:R-:W-:-:S07]  /*8ad0*/  MOV R0, UR5 ;  /* 0x0000000500007c02 */ /* 0x000fce0008000f00 */
.L_x_174:
[----:B-1----:R1:W3:Y:S02]  /*8ae0*/  SYNCS.PHASECHK.TRANS64.TRYWAIT P0, [R0+URZ], R2 ;  /* 0x00000002000075a7 */ /* 0x0022e400080011ff */
[----:B---3--:R-:W-:Y:S05]  /*8af0*/  @!P0 NANOSLEEP.SYNCS 0x989680 ;  /* 0x009896800000895d */ /* 0x008fea0003900000 */
[----:B------:R-:W3:Y:S02]  /*8b00*/  @!P0 SYNCS.PHASECHK.TRANS64 P0, [R0+URZ], R2 ;  /* 0x00000002000085a7 */ /* 0x000ee400080010ff */
[----:B---3--:R-:W-:Y:S05]  /*8b10*/  @!P0 BRA `(.L_x_174) ;  /* 0xfffffffc00f08947 */ /* 0x008fea000383ffff */
[----:B------:R-:W-:Y:S05]  /*8b20*/  BRA `(.L_x_175) ;  /* 0xffffffc800d87947 */ /* 0x000fea000383ffff */
.L_x_89:
[----:B------:R-:W-:Y:S07]  /*8b30*/  MOV R0, UR49 ;  /* 0x0000003100007c02 */ /* 0x000fee0008000f00 */
.L_x_176:
[----:B-1----:R1:W2:Y:S02]  /*8b40*/  SYNCS.PHASECHK.TRANS64.TRYWAIT P0, [R0+URZ+0x110], R2 ;  /* 0x00011002000075a7 */ /* 0x0022a400080011ff */
[----:B--2---:R-:W-:Y:S05]  /*8b50*/  @!P0 NANOSLEEP.SYNCS 0x989680 ;  /* 0x009896800000895d */ /* 0x004fea0003900000 */
[----:B------:R-:W2:Y:S02]  /*8b60*/  @!P0 SYNCS.PHASECHK.TRANS64 P0, [R0+URZ+0x110], R2 ;  /* 0x00011002000085a7 */ /* 0x000ea400080010ff */
[----:B--2---:R-:W-:Y:S05]  /*8b70*/  @!P0 BRA `(.L_x_176) ;  /* 0xfffffffc00f08947 */ /* 0x004fea000383ffff */
[----:B------:R-:W-:Y:S05]  /*8b80*/  BRA `(.L_x_177) ;  /* 0xffffffcc00d87947 */ /* 0x000fea000383ffff */
.L_x_99:
[----:B-1----:R1:W2:Y:S02]  /*8b90*/  SYNCS.PHASECHK.TRANS64.TRYWAIT P1, [R0+URZ+0xd0], R4 ;  /* 0x0000d004000075a7 */ /* 0x0022a400080211ff */
[----:B--2---:R-:W-:Y:S05]  /*8ba0*/  @!P1 NANOSLEEP.SYNCS 0x989680 ;  /* 0x009896800000995d */ /* 0x004fea0003900000 */
[----:B------:R-:W2:Y:S02]  /*8bb0*/  @!P1 SYNCS.PHASECHK.TRANS64 P1, [R0+URZ+0xd0], R4 ;  /* 0x0000d004000095a7 */ /* 0x000ea400080210ff */
[----:B--2---:R-:W-:Y:S05]  /*8bc0*/  @!P1 BRA `(.L_x_99) ;  /* 0xfffffffc00f09947 */ /* 0x004fea000383ffff */
[----:B------:R-:W-:Y:S05]  /*8bd0*/  BRA `(.L_x_98) ;  /* 0xffffffdc00ac7947 */ /* 0x000fea000383ffff */
.L_x_101:
[----:B--2---:R2:W4:Y:S02]  /*8be0*/  SYNCS.PHASECHK.TRANS64.TRYWAIT P0, [R27+URZ+0x120], R3 ;  /* 0x000120031b0075a7 */ /* 0x00452400080011ff */
[----:B----4-:R-:W-:Y:S05]  /*8bf0*/  @!P0 NANOSLEEP.SYNCS 0x989680 ;  /* 0x009896800000895d */ /* 0x010fea0003900000 */
[----:B------:R-:W4:Y:S02]  /*8c00*/  @!P0 SYNCS.PHASECHK.TRANS64 P0, [R27+URZ+0x120], R3 ;  /* 0x000120031b0085a7 */ /* 0x000f2400080010ff */
[----:B----4-:R-:W-:Y:S05]  /*8c10*/  @!P0 BRA `(.L_x_101) ;  /* 0xfffffffc00f08947 */ /* 0x010fea000383ffff */
[----:B------:R-:W-:Y:S05]  /*8c20*/  BRA `(.L_x_100) ;  /* 0xffffffdc00fc7947 */ /* 0x000fea000383ffff */
.L_x_112:
[----:B-1----:R1:W2:Y:S02]  /*8c30*/  SYNCS.PHASECHK.TRANS64.TRYWAIT P0, [R3+URZ+0xd0], R69 ;  /* 0x0000d045030075a7 */ /* 0x0022a400080011ff */
[----:B--2---:R-:W-:Y:S05]  /*8c40*/  @!P0 NANOSLEEP.SYNCS 0x989680 ;  /* 0x009896800000895d */ /* 0x004fea0003900000 */
[----:B------:R-:W2:Y:S02]  /*8c50*/  @!P0 SYNCS.PHASECHK.TRANS64 P0, [R3+URZ+0xd0], R69 ;  /* 0x0000d045030085a7 */ /* 0x000ea400080010ff */
[----:B--2---:R-:W-:Y:S05]  /*8c60*/  @!P0 BRA `(.L_x_112) ;  /* 0xfffffffc00f08947 */ /* 0x004fea000383ffff */
[----:B------:R-:W-:Y:S05]  /*8c70*/  BRA `(.L_x_111) ;  /* 0xffffffe8001c7947 */ /* 0x000fea000383ffff */
        .weak           $__internal_0_$__cuda_sm10x_tcgen05_guardrail_trap_col_being_dealloced_not_returned_by_alloc
        .type           $__internal_0_$__cuda_sm10x_tcgen05_guardrail_trap_col_being_dealloced_not_returned_by_alloc,@function
        .size           $__internal_0_$__cuda_sm10x_tcgen05_guardrail_trap_col_being_dealloced_not_returned_by_alloc,($__internal_1_$__cuda_sm10x_tcgen05_guardrail_trap_phase_invalid_during_alloc - $__internal_0_$__cuda_sm10x_tcgen05_guardrail_trap_col_being_dealloced_not_returned_by_alloc)
$__internal_0_$__cuda_sm10x_tcgen05_guardrail_trap_col_being_dealloced_not_returned_by_alloc:
[----:B------:R-:W-:Y:S05]  /*8c80*/  BPT.TRAP 0x1 ;  /* 0x000000040000795c */ /* 0x000fea0000300000 */
[----:B------:R-:W-:-:S04]  /*8c90*/  MOV R3, 0x0 ;  /* 0x0000000000037802 */ /* 0x000fc80000000f00 */
[----:B------:R-:W-:Y:S05]  /*8ca0*/  RET.REL.NODEC R2 `(_ZN7cutlass13device_kernelINS_4conv6kernel13ConvUniversalINS1_16ConvProblemShapeILNS1_8OperatorE1ELi3EEENS1_10collective14CollectiveConvINS1_47MainloopSm100TmaUmmaWarpSpecializedImplicitGemmILS5_1ELi13ELi3ELi1ELi2EN4cute5tupleIJNSA_1CILi2EEENSC_ILi1EEESE_EEEEENSB_IJNSC_ILi64EEESH_NSB_IJSH_EEEEEENS_10bfloat16_tESK_NSA_8TiledMMAINSA_8MMA_AtomIJNSA_20SM100_MMA_F16BF16_SSISK_SK_fLi64ELi64ELNSA_4UMMA5MajorE0ELSP_1ELNSO_7ScaleInE0ELSQ_0EEEEEENSA_6LayoutINSB_IJSE_SE_SE_EEENSB_IJNSC_ILi0EEESV_SV_EEEEENSB_IJNSA_10UnderscoreESY_SY_EEEEENS7_6detail27Sm100ImplicitGemmTileTraitsINSA_20SM90_TMA_LOAD_IM2COLENSA_14ComposedLayoutINSA_7SwizzleILi3ELi4ELi3EEENSA_18smem_ptr_flag_bitsILi16EEENST_INSB_IJNSC_ILi8EEESH_EEENSB_IJSH_SE_EEEEEEEvEENS12_INSA_23SM90_TMA_LOAD_MULTICASTENS14_IS16_S18_NST_INSB_IJSH_S19_EEENSB_IJSE_SH_EEEEEEEvEEEENS_8epilogue10collective18CollectiveEpilogueINS1M_23Sm100TmaWarpSpecializedILi3ELi2ELi16ELb1ELb0EEEJSJ_NSB_IJNST_ISH_SE_EENST_INSC_ILi32EEESE_EEEEESK_NSB_IJNSB_IJllllEEESE_SV_EEESK_S1W_NS1M_6fusion15FusionCallbacksIS1Q_NS1X_17LinearCombinationISK_fSK_fLNS_15FloatRoundStyleE2EEESJ_S1U_JEEENSA_5SM1004TMEM4LOAD26SM100_TMEM_LOAD_16dp256b4xES13_NS14_INS15_ILi2ELi4ELi3EEES18_NST_INSB_IJS19_S1S_EEENSB_IJS1S_SE_EEEEEEENSA_17SM75_U32x4_LDSM_NENSA_21SM90_TMA_STORE_IM2COLES2B_NSA_17SM90_U32x4_STSM_NENSA_39AutoVectorizingCopyWithAssumedAlignmentILi128EEEEEEvvEEEEvNT_6ParamsE) ;  /* 0xffffff7002d47950 */ /* 0x000fea0003c3ffff */
        .weak           $__internal_1_$__cuda_sm10x_tcgen05_guardrail_trap_phase_invalid_during_alloc
        .type           $__internal_1_$__cuda_sm10x_tcgen05_guardrail_trap_phase_invalid_during_alloc,@function
        .size           $__internal_1_$__cuda_sm10x_tcgen05_guardrail_trap_phase_invalid_during_alloc,($__internal_2_$__cuda_sm10x_tcgen05_guardrail_trap_unallocated_columns_being_dealloced - $__internal_1_$__cuda_sm10x_tcgen05_guardrail_trap_phase_invalid_during_alloc)
$__internal_1_$__cuda_sm10x_tcgen05_guardrail_trap_phase_invalid_during_alloc:
[----:B------:R-:W-:Y:S05]  /*8cb0*/  BPT.TRAP 0x1 ;  /* 0x000000040000795c */ /* 0x000fea0000300000 */
[----:B------:R-:W-:-:S04]  /*8cc0*/  HFMA2 R5, -RZ, RZ, 0, 0 ;  /* 0x00000000ff057431 */ /* 0x000fc800000001ff */
[----:B------:R-:W-:Y:S05]  /*8cd0*/  RET.REL.NODEC R4 `(_ZN7cutlass13device_kernelINS_4conv6kernel13ConvUniversalINS1_16ConvProblemShapeILNS1_8OperatorE1ELi3EEENS1_10collective14CollectiveConvINS1_47MainloopSm100TmaUmmaWarpSpecializedImplicitGemmILS5_1ELi13ELi3ELi1ELi2EN4cute5tupleIJNSA_1CILi2EEENSC_ILi1EEESE_EEEEENSB_IJNSC_ILi64EEESH_NSB_IJSH_EEEEEENS_10bfloat16_tESK_NSA_8TiledMMAINSA_8MMA_AtomIJNSA_20SM100_MMA_F16BF16_SSISK_SK_fLi64ELi64ELNSA_4UMMA5MajorE0ELSP_1ELNSO_7ScaleInE0ELSQ_0EEEEEENSA_6LayoutINSB_IJSE_SE_SE_EEENSB_IJNSC_ILi0EEESV_SV_EEEEENSB_IJNSA_10UnderscoreESY_SY_EEEEENS7_6detail27Sm100ImplicitGemmTileTraitsINSA_20SM90_TMA_LOAD_IM2COLENSA_14ComposedLayoutINSA_7SwizzleILi3ELi4ELi3EEENSA_18smem_ptr_flag_bitsILi16EEENST_INSB_IJNSC_ILi8EEESH_EEENSB_IJSH_SE_EEEEEEEvEENS12_INSA_23SM90_TMA_LOAD_MULTICASTENS14_IS16_S18_NST_INSB_IJSH_S19_EEENSB_IJSE_SH_EEEEEEEvEEEENS_8epilogue10collective18CollectiveEpilogueINS1M_23Sm100TmaWarpSpecializedILi3ELi2ELi16ELb1ELb0EEEJSJ_NSB_IJNST_ISH_SE_EENST_INSC_ILi32EEESE_EEEEESK_NSB_IJNSB_IJllllEEESE_SV_EEESK_S1W_NS1M_6fusion15FusionCallbacksIS1Q_NS1X_17LinearCombinationISK_fSK_fLNS_15FloatRoundStyleE2EEESJ_S1U_JEEENSA_5SM1004TMEM4LOAD26SM100_TMEM_LOAD_16dp256b4xES13_NS14_INS15_ILi2ELi4ELi3EEES18_NST_INSB_IJS19_S1S_EEENSB_IJS1S_SE_EEEEEEENSA_17SM75_U32x4_LDSM_NENSA_21SM90_TMA_STORE_IM2COLES2B_NSA_17SM90_U32x4_STSM_NENSA_39AutoVectorizingCopyWithAssumedAlignmentILi128EEEEEEvvEEEEvNT_6ParamsE) ;  /* 0xffffff7004c87950 */ /* 0x000fea0003c3ffff */
        .weak           $__internal_2_$__cuda_sm10x_tcgen05_guardrail_trap_unallocated_columns_being_dealloced
        .type           $__internal_2_$__cuda_sm10x_tcgen05_guardrail_trap_unallocated_columns_being_dealloced,@function
        .size           $__internal_2_$__cuda_sm10x_tcgen05_guardrail_trap_unallocated_columns_being_dealloced,(.L_x_179 - $__internal_2_$__cuda_sm10x_tcgen05_guardrail_trap_unallocated_columns_being_dealloced)
$__internal_2_$__cuda_sm10x_tcgen05_guardrail_trap_unallocated_columns_being_dealloced:
[----:B------:R-:W-:Y:S05]  /*8ce0*/  BPT.TRAP 0x1 ;  /* 0x000000040000795c */ /* 0x000fea0000300000 */
[----:B------:R-:W-:-:S04]  /*8cf0*/  MOV R3, 0x0 ;  /* 0x0000000000037802 */ /* 0x000fc80000000f00 */
[----:B------:R-:W-:Y:S05]  /*8d00*/  RET.REL.NODEC R2 `(_ZN7cutlass13device_kernelINS_4conv6kernel13ConvUniversalINS1_16ConvProblemShapeILNS1_8OperatorE1ELi3EEENS1_10collective14CollectiveConvINS1_47MainloopSm100TmaUmmaWarpSpecializedImplicitGemmILS5_1ELi13ELi3ELi1ELi2EN4cute5tupleIJNSA_1CILi2EEENSC_ILi1EEESE_EEEEENSB_IJNSC_ILi64EEESH_NSB_IJSH_EEEEEENS_10bfloat16_tESK_NSA_8TiledMMAINSA_8MMA_AtomIJNSA_20SM100_MMA_F16BF16_SSISK_SK_fLi64ELi64ELNSA_4UMMA5MajorE0ELSP_1ELNSO_7ScaleInE0ELSQ_0EEEEEENSA_6LayoutINSB_IJSE_SE_SE_EEENSB_IJNSC_ILi0EEESV_SV_EEEEENSB_IJNSA_10UnderscoreESY_SY_EEEEENS7_6detail27Sm100ImplicitGemmTileTraitsINSA_20SM90_TMA_LOAD_IM2COLENSA_14ComposedLayoutINSA_7SwizzleILi3ELi4ELi3EEENSA_18smem_ptr_flag_bitsILi16EEENST_INSB_IJNSC_ILi8EEESH_EEENSB_IJSH_SE_EEEEEEEvEENS12_INSA_23SM90_TMA_LOAD_MULTICASTENS14_IS16_S18_NST_INSB_IJSH_S19_EEENSB_IJSE_SH_EEEEEEEvEEEENS_8epilogue10collective18CollectiveEpilogueINS1M_23Sm100TmaWarpSpecializedILi3ELi2ELi16ELb1ELb0EEEJSJ_NSB_IJNST_ISH_SE_EENST_INSC_ILi32EEESE_EEEEESK_NSB_IJNSB_IJllllEEESE_SV_EEESK_S1W_NS1M_6fusion15FusionCallbacksIS1Q_NS1X_17LinearCombinationISK_fSK_fLNS_15FloatRoundStyleE2EEESJ_S1U_JEEENSA_5SM1004TMEM4LOAD26SM100_TMEM_LOAD_16dp256b4xES13_NS14_INS15_ILi2ELi4ELi3EEES18_NST_INSB_IJS19_S1S_EEENSB_IJS1S_SE_EEEEEEENSA_17SM75_U32x4_LDSM_NENSA_21SM90_TMA_STORE_IM2COLES2B_NSA_17SM90_U32x4_STSM_NENSA_39AutoVectorizingCopyWithAssumedAlignmentILi128EEEEEEvvEEEEvNT_6ParamsE) ;  /* 0xffffff7002bc7950 */ /* 0x000fea0003c3ffff */
.L_x_178:
[----:B------:R-:W-:-:S00]  /*8d10*/  BRA `(.L_x_178) ;  /* 0xfffffffc00fc7947 */ /* 0x000fc0000383ffff */
[----:B------:R-:W-:-:S00]  /*8d20*/  NOP ;  /* 0x0000000000007918 */ /* 0x000fc00000000000 */
        /* <DEDUP_REMOVED lines=13> */
.L_x_179:


//--------------------- .nv.global.init           --------------------------
	.section	.nv.global.init,"aw",@progbits
.nv.global.init:
	.type		$str$29,@object
	.size		$str$29,($str$30 - $str$29)
$str$29:
        /*0000*/ 	.byte	0x28, 0x61, 0x64, 0x64, 0x72, 0x65, 0x73, 0x73, 0x20, 0x26, 0x20, 0x6d, 0x61, 0x73, 0x6b, 0x29
        /*0010*/ 	.byte	0x20, 0x3d, 0x3d, 0x20, 0x30, 0x00
	.type		$str$30,@object
	.size		$str$30,($str$28 - $str$30)
$str$30:
        /*0016*/ 	.byte	0x2f, 0x74, 0x6d, 0x70, 0x2f, 0x63, 0x75, 0x74, 0x6c, 0x61, 0x73, 0x73, 0x5f, 0x73, 0x77, 0x65
        /*0026*/ 	.byte	0x65, 0x70, 0x5f, 0x73, 0x72, 0x63, 0x2f, 0x69, 0x6e, 0x63, 0x6c, 0x75, 0x64, 0x65, 0x2f, 0x63
        /*0036*/ 	.byte	0x75, 0x74, 0x65, 0x2f, 0x70, 0x6f, 0x69, 0x6e, 0x74, 0x65, 0x72, 0x5f, 0x66, 0x6c, 0x61, 0x67
        /*0046*/ 	.byte	0x67, 0x65, 0x64, 0x2e, 0x68, 0x70, 0x70, 0x00
	.type		$str$28,@object
	.size		$str$28,($str$27 - $str$28)
$str$28:
        /*004e*/ 	.byte	0x2f, 0x74, 0x6d, 0x70, 0x2f, 0x63, 0x75, 0x74, 0x6c, 0x61, 0x73, 0x73, 0x5f, 0x73, 0x77, 0x65
        /*005e*/ 	.byte	0x65, 0x70, 0x5f, 0x73, 0x72, 0x63, 0x2f, 0x69, 0x6e, 0x63, 0x6c, 0x75, 0x64, 0x65, 0x2f, 0x63
        /*006e*/ 	.byte	0x75, 0x74, 0x65, 0x2f, 0x61, 0x74, 0x6f, 0x6d, 0x2f, 0x63, 0x6f, 0x70, 0x79, 0x5f, 0x74, 0x72
        /*007e*/ 	.byte	0x61, 0x69, 0x74, 0x73, 0x5f, 0x73, 0x6d, 0x31, 0x30, 0x30, 0x2e, 0x68, 0x70, 0x70, 0x00
	.type		$str$27,@object
	.size		$str$27,(__unnamed_1 - $str$27)
$str$27:
        /*008d*/ 	.byte	0x28, 0x28, 0x75, 0x69, 0x6e, 0x74, 0x33, 0x32, 0x5f, 0x74, 0x28, 0x74, 0x68, 0x72, 0x65, 0x61
        /*009d*/ 	.byte	0x64, 0x49, 0x64, 0x78, 0x2e, 0x78, 0x29, 0x20, 0x2f, 0x20, 0x33, 0x32, 0x29, 0x20, 0x25, 0x20
        /*00ad*/ 	.byte	0x34, 0x29, 0x20, 0x3d, 0x3d, 0x20, 0x28, 0x28, 0x28, 0x74, 0x6d, 0x65, 0x6d, 0x5f, 0x61, 0x64
        /*00bd*/ 	.byte	0x64, 0x72, 0x20, 0x3e, 0x3e, 0x20, 0x31, 0x36, 0x29, 0x20, 0x2f, 0x20, 0x33, 0x32, 0x29, 0x20
        /*00cd*/ 	.byte	0x25, 0x20, 0x34, 0x29, 0x00
	.type		__unnamed_1,@object
	.size		__unnamed_1,(__unnamed_2 - __unnamed_1)
__unnamed_1:
        /*00d2*/ 	.byte	0x61, 0x75, 0x74, 0x6f, 0x20, 0x63, 0x75, 0x74, 0x65, 0x3a, 0x3a, 0x61, 0x73, 0x5f, 0x70, 0x6f
        /* <DEDUP_REMOVED lines=24> */
        /*0262*/ 	.byte	0x30, 0x34, 0x38, 0x3e, 0x3e, 0x3e, 0x3e, 0x5d, 0x00
	.type		__unnamed_2,@object
	.size		__unnamed_2,(.L_2 - __unnamed_2)
__unnamed_2:
        /* <DEDUP_REMOVED lines=45> */
        /*053b*/ 	.byte	0x3e, 0x3e, 0x3e, 0x5d, 0x00
.L_2:


//--------------------- .nv.shared._ZN7cutlass13device_kernelINS_4conv6kernel13ConvUniversalINS1_16ConvProblemShapeILNS1_8OperatorE1ELi3EEENS1_10collective14CollectiveConvINS1_47MainloopSm100TmaUmmaWarpSpecializedImplicitGemmILS5_1ELi13ELi3ELi1ELi2EN4cute5tupleIJNSA_1CILi2EEENSC_ILi1EEESE_EEEEENSB_IJNSC_ILi64EEESH_NSB_IJSH_EEEEEENS_10bfloat16_tESK_NSA_8TiledMMAINSA_8MMA_AtomIJNSA_20SM100_MMA_F16BF16_SSISK_SK_fLi64ELi64ELNSA_4UMMA5MajorE0ELSP_1ELNSO_7ScaleInE0ELSQ_0EEEEEENSA_6LayoutINSB_IJSE_SE_SE_EEENSB_IJNSC_ILi0EEESV_SV_EEEEENSB_IJNSA_10UnderscoreESY_SY_EEEEENS7_6detail27Sm100ImplicitGemmTileTraitsINSA_20SM90_TMA_LOAD_IM2COLENSA_14ComposedLayoutINSA_7SwizzleILi3ELi4ELi3EEENSA_18smem_ptr_flag_bitsILi16EEENST_INSB_IJNSC_ILi8EEESH_EEENSB_IJSH_SE_EEEEEEEvEENS12_INSA_23SM90_TMA_LOAD_MULTICASTENS14_IS16_S18_NST_INSB_IJSH_S19_EEENSB_IJSE_SH_EEEEEEEvEEEENS_8epilogue10collective18CollectiveEpilogueINS1M_23Sm100TmaWarpSpecializedILi3ELi2ELi16ELb1ELb0EEEJSJ_NSB_IJNST_ISH_SE_EENST_INSC_ILi32EEESE_EEEEESK_NSB_IJNSB_IJllllEEESE_SV_EEESK_S1W_NS1M_6fusion15FusionCallbacksIS1Q_NS1X_17LinearCombinationISK_fSK_fLNS_15FloatRoundStyleE2EEESJ_S1U_JEEENSA_5SM1004TMEM4LOAD26SM100_TMEM_LOAD_16dp256b4xES13_NS14_INS15_ILi2ELi4ELi3EEES18_NST_INSB_IJS19_S1S_EEENSB_IJS1S_SE_EEEEEEENSA_17SM75_U32x4_LDSM_NENSA_21SM90_TMA_STORE_IM2COLES2B_NSA_17SM90_U32x4_STSM_NENSA_39AutoVectorizingCopyWithAssumedAlignmentILi128EEEEEEvvEEEEvNT_6ParamsE --------------------------
	.section	.nv.shared._ZN7cutlass13device_kernelINS_4conv6kernel13ConvUniversalINS1_16ConvProblemShapeILNS1_8OperatorE1ELi3EEENS1_10collective14CollectiveConvINS1_47MainloopSm100TmaUmmaWarpSpecializedImplicitGemmILS5_1ELi13ELi3ELi1ELi2EN4cute5tupleIJNSA_1CILi2EEENSC_ILi1EEESE_EEEEENSB_IJNSC_ILi64EEESH_NSB_IJSH_EEEEEENS_10bfloat16_tESK_NSA_8TiledMMAINSA_8MMA_AtomIJNSA_20SM100_MMA_F16BF16_SSISK_SK_fLi64ELi64ELNSA_4UMMA5MajorE0ELSP_1ELNSO_7ScaleInE0ELSQ_0EEEEEENSA_6LayoutINSB_IJSE_SE_SE_EEENSB_IJNSC_ILi0EEESV_SV_EEEEENSB_IJNSA_10UnderscoreESY_SY_EEEEENS7_6detail27Sm100ImplicitGemmTileTraitsINSA_20SM90_TMA_LOAD_IM2COLENSA_14ComposedLayoutINSA_7SwizzleILi3ELi4ELi3EEENSA_18smem_ptr_flag_bitsILi16EEENST_INSB_IJNSC_ILi8EEESH_EEENSB_IJSH_SE_EEEEEEEvEENS12_INSA_23SM90_TMA_LOAD_MULTICASTENS14_IS16_S18_NST_INSB_IJSH_S19_EEENSB_IJSE_SH_EEEEEEEvEEEENS_8epilogue10collective18CollectiveEpilogueINS1M_23Sm100TmaWarpSpecializedILi3ELi2ELi16ELb1ELb0EEEJSJ_NSB_IJNST_ISH_SE_EENST_INSC_ILi32EEESE_EEEEESK_NSB_IJNSB_IJllllEEESE_SV_EEESK_S1W_NS1M_6fusion15FusionCallbacksIS1Q_NS1X_17LinearCombinationISK_fSK_fLNS_15FloatRoundStyleE2EEESJ_S1U_JEEENSA_5SM1004TMEM4LOAD26SM100_TMEM_LOAD_16dp256b4xES13_NS14_INS15_ILi2ELi4ELi3EEES18_NST_INSB_IJS19_S1S_EEENSB_IJS1S_SE_EEEEEEENSA_17SM75_U32x4_LDSM_NENSA_21SM90_TMA_STORE_IM2COLES2B_NSA_17SM90_U32x4_STSM_NENSA_39AutoVectorizingCopyWithAssumedAlignmentILi128EEEEEEvvEEEEvNT_6ParamsE,"aw",@nobits
	.sectionflags	@""
	.align	16
	.zero		1024


//--------------------- .nv.shared.reserved.0     --------------------------
	.section	.nv.shared.reserved.0,"aw",@nobits
	.weak		__nv_reservedSMEM_offset_0_alias
	.size		__nv_reservedSMEM_offset_0_alias, 0, 64
	.other		__nv_reservedSMEM_offset_0_alias,@"STO_CUDA_RESERVED_SHARED STV_DEFAULT"
__nv_reservedSMEM_offset_0_alias:
	.zero		0
.nv.shared.reserved.0:
	.zero		64
	.weak		__nv_reservedSMEM_tcgen05_partition
	.type		__nv_reservedSMEM_tcgen05_partition,@object
	.size		__nv_reservedSMEM_tcgen05_partition,(.L_0 - __nv_reservedSMEM_tcgen05_partition)
__nv_reservedSMEM_tcgen05_partition:
	.zero		32
.L_0:


//--------------------- .nv.global                --------------------------
	.section	.nv.global,"aw",@nobits
.nv.global:
	.type		_ZN39_INTERNAL_17622335_4_k_cu_d38d40da_34764cute1_E,@object
	.size		_ZN39_INTERNAL_17622335_4_k_cu_d38d40da_34764cute1_E,(_ZN39_INTERNAL_17622335_4_k_cu_d38d40da_34764cuda3std3__45__cpo6cbeginE - _ZN39_INTERNAL_17622335_4_k_cu_d38d40da_34764cute1_E)
_ZN39_INTERNAL_17622335_4_k_cu_d38d40da_34764cute1_E:
	.zero		1
	.type		_ZN39_INTERNAL_17622335_4_k_cu_d38d40da_34764cuda3std3__45__cpo6cbeginE,@object
	.size		_ZN39_INTERNAL_17622335_4_k_cu_d38d40da_34764cuda3std3__45__cpo6cbeginE,(_ZN39_INTERNAL_17622335_4_k_cu_d38d40da_34764cuda3std3__48in_placeE - _ZN39_INTERNAL_17622335_4_k_cu_d38d40da_34764cuda3std3__45__cpo6cbeginE)
_ZN39_INTERNAL_17622335_4_k_cu_d38d40da_34764cuda3std3__45__cpo6cbeginE:
	.zero		1
	.type		_ZN39_INTERNAL_17622335_4_k_cu_d38d40da_34764cuda3std3__48in_placeE,@object
	.size		_ZN39_INTERNAL_17622335_4_k_cu_d38d40da_34764cuda3std3__48in_placeE,(_ZN39_INTERNAL_17622335_4_k_cu_d38d40da_34764cuda3std6ranges3__45__cpo9iter_moveE - _ZN39_INTERNAL_17622335_4_k_cu_d38d40da_34764cuda3std3__48in_placeE)
_ZN39_INTERNAL_17622335_4_k_cu_d38d40da_34764cuda3std3__48in_placeE:
	.zero		1
	.type		_ZN39_INTERNAL_17622335_4_k_cu_d38d40da_34764cuda3std6ranges3__45__cpo9iter_moveE,@object
	.size		_ZN39_INTERNAL_17622335_4_k_cu_d38d40da_34764cuda3std6ranges3__45__cpo9iter_moveE,(_ZN39_INTERNAL_17622335_4_k_cu_d38d40da_34764cuda3std3__45__cpo5beginE - _ZN39_INTERNAL_17622335_4_k_cu_d38d40da_34764cuda3std6ranges3__45__cpo9iter_moveE)
_ZN39_INTERNAL_17622335_4_k_cu_d38d40da_34764cuda3std6ranges3__45__cpo9iter_moveE:
	.zero		1
	.type		_ZN39_INTERNAL_17622335_4_k_cu_d38d40da_34764cuda3std3__45__cpo5beginE,@object
	.size		_ZN39_INTERNAL_17622335_4_k_cu_d38d40da_34764cuda3std3__45__cpo5beginE,(_ZN39_INTERNAL_17622335_4_k_cu_d38d40da_34764cuda3std3__441_GLOBAL__N__17622335_4_k_cu_d38d40da_34766ignoreE - _ZN39_INTERNAL_17622335_4_k_cu_d38d40da_34764cuda3std3__45__cpo5beginE)
_ZN39_INTERNAL_17622335_4_k_cu_d38d40da_34764cuda3std3__45__cpo5beginE:
	.zero		1
	.type		_ZN39_INTERNAL_17622335_4_k_cu_d38d40da_34764cuda3std3__441_GLOBAL__N__17622335_4_k_cu_d38d40da_34766ignoreE,@object
	.size		_ZN39_INTERNAL_17622335_4_k_cu_d38d40da_34764cuda3std3__441_GLOBAL__N__17622335_4_k_cu_d38d40da_34766ignoreE,(_ZN39_INTERNAL_17622335_4_k_cu_d38d40da_34764cute7productE - _ZN39_INTERNAL_17622335_4_k_cu_d38d40da_34764cuda3std3__441_GLOBAL__N__17622335_4_k_cu_d38d40da_34766ignoreE)
_ZN39_INTERNAL_17622335_4_k_cu_d38d40da_34764cuda3std3__441_GLOBAL__N__17622335_4_k_cu_d38d40da_34766ignoreE:
	.zero		1
	.type		_ZN39_INTERNAL_17622335_4_k_cu_d38d40da_34764cute7productE,@object
	.size		_ZN39_INTERNAL_17622335_4_k_cu_d38d40da_34764cute7productE,(_ZN39_INTERNAL_17622335_4_k_cu_d38d40da_34764cuda3std3__45__cpo3endE - _ZN39_INTERNAL_17622335_4_k_cu_d38d40da_34764cute7productE)
_ZN39_INTERNAL_17622335_4_k_cu_d38d40da_34764cute7productE:
	.zero		1
	.type		_ZN39_INTERNAL_17622335_4_k_cu_d38d40da_34764cuda3std3__45__cpo3endE,@object
	.size		_ZN39_INTERNAL_17622335_4_k_cu_d38d40da_34764cuda3std3__45__cpo3endE,(_ZN39_INTERNAL_17622335_4_k_cu_d38d40da_34764cuda3std3__419piecewise_constructE - _ZN39_INTERNAL_17622335_4_k_cu_d38d40da_34764cuda3std3__45__cpo3endE)
_ZN39_INTERNAL_17622335_4_k_cu_d38d40da_34764cuda3std3__45__cpo3endE:
	.zero		1
	.type		_ZN39_INTERNAL_17622335_4_k_cu_d38d40da_34764cuda3std3__419piecewise_constructE,@object
	.size		_ZN39_INTERNAL_17622335_4_k_cu_d38d40da_34764cuda3std3__419piecewise_constructE,(_ZN39_INTERNAL_17622335_4_k_cu_d38d40da_34764cuda3std3__45__cpo4cendE - _ZN39_INTERNAL_17622335_4_k_cu_d38d40da_34764cuda3std3__419piecewise_constructE)
_ZN39_INTERNAL_17622335_4_k_cu_d38d40da_34764cuda3std3__419piecewise_constructE:
	.zero		1
	.type		_ZN39_INTERNAL_17622335_4_k_cu_d38d40da_34764cuda3std3__45__cpo4cendE,@object
	.size		_ZN39_INTERNAL_17622335_4_k_cu_d38d40da_34764cuda3std3__45__cpo4cendE,(_ZN39_INTERNAL_17622335_4_k_cu_d38d40da_34764cuda3std6ranges3__45__cpo4swapE - _ZN39_INTERNAL_17622335_4_k_cu_d38d40da_34764cuda3std3__45__cpo4cendE)
_ZN39_INTERNAL_17622335_4_k_cu_d38d40da_34764cuda3std3__45__cpo4cendE:
	.zero		1
	.type		_ZN39_INTERNAL_17622335_4_k_cu_d38d40da_34764cuda3std6ranges3__45__cpo4swapE,@object
	.size		_ZN39_INTERNAL_17622335_4_k_cu_d38d40da_34764cuda3std6ranges3__45__cpo4swapE,(.L_10 - _ZN39_INTERNAL_17622335_4_k_cu_d38d40da_34764cuda3std6ranges3__45__cpo4swapE)
_ZN39_INTERNAL_17622335_4_k_cu_d38d40da_34764cuda3std6ranges3__45__cpo4swapE:
	.zero		1
.L_10:


//--------------------- .nv.constant0._ZN7cutlass13device_kernelINS_4conv6kernel13ConvUniversalINS1_16ConvProblemShapeILNS1_8OperatorE1ELi3EEENS1_10collective14CollectiveConvINS1_47MainloopSm100TmaUmmaWarpSpecializedImplicitGemmILS5_1ELi13ELi3ELi1ELi2EN4cute5tupleIJNSA_1CILi2EEENSC_ILi1EEESE_EEEEENSB_IJNSC_ILi64EEESH_NSB_IJSH_EEEEEENS_10bfloat16_tESK_NSA_8TiledMMAINSA_8MMA_AtomIJNSA_20SM100_MMA_F16BF16_SSISK_SK_fLi64ELi64ELNSA_4UMMA5MajorE0ELSP_1ELNSO_7ScaleInE0ELSQ_0EEEEEENSA_6LayoutINSB_IJSE_SE_SE_EEENSB_IJNSC_ILi0EEESV_SV_EEEEENSB_IJNSA_10UnderscoreESY_SY_EEEEENS7_6detail27Sm100ImplicitGemmTileTraitsINSA_20SM90_TMA_LOAD_IM2COLENSA_14ComposedLayoutINSA_7SwizzleILi3ELi4ELi3EEENSA_18smem_ptr_flag_bitsILi16EEENST_INSB_IJNSC_ILi8EEESH_EEENSB_IJSH_SE_EEEEEEEvEENS12_INSA_23SM90_TMA_LOAD_MULTICASTENS14_IS16_S18_NST_INSB_IJSH_S19_EEENSB_IJSE_SH_EEEEEEEvEEEENS_8epilogue10collective18CollectiveEpilogueINS1M_23Sm100TmaWarpSpecializedILi3ELi2ELi16ELb1ELb0EEEJSJ_NSB_IJNST_ISH_SE_EENST_INSC_ILi32EEESE_EEEEESK_NSB_IJNSB_IJllllEEESE_SV_EEESK_S1W_NS1M_6fusion15FusionCallbacksIS1Q_NS1X_17LinearCombinationISK_fSK_fLNS_15FloatRoundStyleE2EEESJ_S1U_JEEENSA_5SM1004TMEM4LOAD26SM100_TMEM_LOAD_16dp256b4xES13_NS14_INS15_ILi2ELi4ELi3EEES18_NST_INSB_IJS19_S1S_EEENSB_IJS1S_SE_EEEEEEENSA_17SM75_U32x4_LDSM_NENSA_21SM90_TMA_STORE_IM2COLES2B_NSA_17SM90_U32x4_STSM_NENSA_39AutoVectorizingCopyWithAssumedAlignmentILi128EEEEEEvvEEEEvNT_6ParamsE --------------------------
	.section	.nv.constant0._ZN7cutlass13device_kernelINS_4conv6kernel13ConvUniversalINS1_16ConvProblemShapeILNS1_8OperatorE1ELi3EEENS1_10collective14CollectiveConvINS1_47MainloopSm100TmaUmmaWarpSpecializedImplicitGemmILS5_1ELi13ELi3ELi1ELi2EN4cute5tupleIJNSA_1CILi2EEENSC_ILi1EEESE_EEEEENSB_IJNSC_ILi64EEESH_NSB_IJSH_EEEEEENS_10bfloat16_tESK_NSA_8TiledMMAINSA_8MMA_AtomIJNSA_20SM100_MMA_F16BF16_SSISK_SK_fLi64ELi64ELNSA_4UMMA5MajorE0ELSP_1ELNSO_7ScaleInE0ELSQ_0EEEEEENSA_6LayoutINSB_IJSE_SE_SE_EEENSB_IJNSC_ILi0EEESV_SV_EEEEENSB_IJNSA_10UnderscoreESY_SY_EEEEENS7_6detail27Sm100ImplicitGemmTileTraitsINSA_20SM90_TMA_LOAD_IM2COLENSA_14ComposedLayoutINSA_7SwizzleILi3ELi4ELi3EEENSA_18smem_ptr_flag_bitsILi16EEENST_INSB_IJNSC_ILi8EEESH_EEENSB_IJSH_SE_EEEEEEEvEENS12_INSA_23SM90_TMA_LOAD_MULTICASTENS14_IS16_S18_NST_INSB_IJSH_S19_EEENSB_IJSE_SH_EEEEEEEvEEEENS_8epilogue10collective18CollectiveEpilogueINS1M_23Sm100TmaWarpSpecializedILi3ELi2ELi16ELb1ELb0EEEJSJ_NSB_IJNST_ISH_SE_EENST_INSC_ILi32EEESE_EEEEESK_NSB_IJNSB_IJllllEEESE_SV_EEESK_S1W_NS1M_6fusion15FusionCallbacksIS1Q_NS1X_17LinearCombinationISK_fSK_fLNS_15FloatRoundStyleE2EEESJ_S1U_JEEENSA_5SM1004TMEM4LOAD26SM100_TMEM_LOAD_16dp256b4xES13_NS14_INS15_ILi2ELi4ELi3EEES18_NST_INSB_IJS19_S1S_EEENSB_IJS1S_SE_EEEEEEENSA_17SM75_U32x4_LDSM_NENSA_21SM90_TMA_STORE_IM2COLES2B_NSA_17SM90_U32x4_STSM_NENSA_39AutoVectorizingCopyWithAssumedAlignmentILi128EEEEEEvvEEEEvNT_6ParamsE,"a",@progbits
	.sectionflags	@""
	.align	4
.nv.constant0._ZN7cutlass13device_kernelINS_4conv6kernel13ConvUniversalINS1_16ConvProblemShapeILNS1_8OperatorE1ELi3EEENS1_10collective14CollectiveConvINS1_47MainloopSm100TmaUmmaWarpSpecializedImplicitGemmILS5_1ELi13ELi3ELi1ELi2EN4cute5tupleIJNSA_1CILi2EEENSC_ILi1EEESE_EEEEENSB_IJNSC_ILi64EEESH_NSB_IJSH_EEEEEENS_10bfloat16_tESK_NSA_8TiledMMAINSA_8MMA_AtomIJNSA_20SM100_MMA_F16BF16_SSISK_SK_fLi64ELi64ELNSA_4UMMA5MajorE0ELSP_1ELNSO_7ScaleInE0ELSQ_0EEEEEENSA_6LayoutINSB_IJSE_SE_SE_EEENSB_IJNSC_ILi0EEESV_SV_EEEEENSB_IJNSA_10UnderscoreESY_SY_EEEEENS7_6detail27Sm100ImplicitGemmTileTraitsINSA_20SM90_TMA_LOAD_IM2COLENSA_14ComposedLayoutINSA_7SwizzleILi3ELi4ELi3EEENSA_18smem_ptr_flag_bitsILi16EEENST_INSB_IJNSC_ILi8EEESH_EEENSB_IJSH_SE_EEEEEEEvEENS12_INSA_23SM90_TMA_LOAD_MULTICASTENS14_IS16_S18_NST_INSB_IJSH_S19_EEENSB_IJSE_SH_EEEEEEEvEEEENS_8epilogue10collective18CollectiveEpilogueINS1M_23Sm100TmaWarpSpecializedILi3ELi2ELi16ELb1ELb0EEEJSJ_NSB_IJNST_ISH_SE_EENST_INSC_ILi32EEESE_EEEEESK_NSB_IJNSB_IJllllEEESE_SV_EEESK_S1W_NS1M_6fusion15FusionCallbacksIS1Q_NS1X_17LinearCombinationISK_fSK_fLNS_15FloatRoundStyleE2EEESJ_S1U_JEEENSA_5SM1004TMEM4LOAD26SM100_TMEM_LOAD_16dp256b4xES13_NS14_INS15_ILi2ELi4ELi3EEES18_NST_INSB_IJS19_S1S_EEENSB_IJS1S_SE_EEEEEEENSA_17SM75_U32x4_LDSM_NENSA_21SM90_TMA_STORE_IM2COLES2B_NSA_17SM90_U32x4_STSM_NENSA_39AutoVectorizingCopyWithAssumedAlignmentILi128EEEEEEvvEEEEvNT_6ParamsE:
	.zero		3200


//--------------------- SYMBOLS --------------------------

	.type		.nv.reservedSmem.offset0,@object
	.size		.nv.reservedSmem.offset0,0x4
	.type		.nv.reservedSmem.cap,@object
	.size		.nv.reservedSmem.cap,0x4
	.type		__assertfail,@function
